//
// Generated by NVIDIA NVVM Compiler
//
// Compiler Build ID: CL-36424714
// Cuda compilation tools, release 13.0, V13.0.88
// Based on NVVM 20.0.0
//

.version 9.0
.target sm_100
.address_size 64

	// .globl	_Z17batchnormOnDeviceiiPfS_S_S_S_

.visible .entry _Z17batchnormOnDeviceiiPfS_S_S_S_(
	.param .u32 _Z17batchnormOnDeviceiiPfS_S_S_S__param_0,
	.param .u32 _Z17batchnormOnDeviceiiPfS_S_S_S__param_1,
	.param .u64 .ptr .align 1 _Z17batchnormOnDeviceiiPfS_S_S_S__param_2,
	.param .u64 .ptr .align 1 _Z17batchnormOnDeviceiiPfS_S_S_S__param_3,
	.param .u64 .ptr .align 1 _Z17batchnormOnDeviceiiPfS_S_S_S__param_4,
	.param .u64 .ptr .align 1 _Z17batchnormOnDeviceiiPfS_S_S_S__param_5,
	.param .u64 .ptr .align 1 _Z17batchnormOnDeviceiiPfS_S_S_S__param_6
)
{
	.reg .pred 	%p<28>;
	.reg .b32 	%r<93>;
	.reg .b32 	%f<258>;
	.reg .b64 	%rd<130>;
	.reg .b64 	%fd<3>;

	ld.param.u32 	%r58, [_Z17batchnormOnDeviceiiPfS_S_S_S__param_0];
	ld.param.u32 	%r59, [_Z17batchnormOnDeviceiiPfS_S_S_S__param_1];
	ld.param.u64 	%rd9, [_Z17batchnormOnDeviceiiPfS_S_S_S__param_2];
	ld.param.u64 	%rd8, [_Z17batchnormOnDeviceiiPfS_S_S_S__param_3];
	ld.param.u64 	%rd10, [_Z17batchnormOnDeviceiiPfS_S_S_S__param_5];
	ld.param.u64 	%rd11, [_Z17batchnormOnDeviceiiPfS_S_S_S__param_6];
	cvta.to.global.u64 	%rd1, %rd11;
	cvta.to.global.u64 	%rd2, %rd9;
	cvta.to.global.u64 	%rd3, %rd10;
	mov.u32 	%r60, %ctaid.x;
	mov.u32 	%r61, %ntid.x;
	mov.u32 	%r62, %tid.x;
	mad.lo.s32 	%r1, %r60, %r61, %r62;
	setp.lt.s32 	%p1, %r59, 1;
	mov.f32 	%f249, 0f00000000;
	@%p1 bra 	$L__BB0_13;
	and.b32  	%r2, %r59, 15;
	setp.lt.u32 	%p2, %r59, 16;
	mov.f32 	%f249, 0f00000000;
	mov.b32 	%r77, 0;
	@%p2 bra 	$L__BB0_4;
	and.b32  	%r77, %r59, 2147483632;
	neg.s32 	%r75, %r77;
	shl.b32 	%r5, %r58, 4;
	mov.f32 	%f249, 0f00000000;
	mul.wide.s32 	%rd14, %r58, 4;
	mov.u32 	%r74, %r1;
$L__BB0_3:
	.pragma "nounroll";
	mul.wide.s32 	%rd12, %r74, 4;
	add.s64 	%rd13, %rd2, %rd12;
	ld.global.f32 	%f32, [%rd13];
	add.f32 	%f33, %f249, %f32;
	add.s64 	%rd15, %rd13, %rd14;
	ld.global.f32 	%f34, [%rd15];
	add.f32 	%f35, %f33, %f34;
	add.s64 	%rd16, %rd15, %rd14;
	ld.global.f32 	%f36, [%rd16];
	add.f32 	%f37, %f35, %f36;
	add.s64 	%rd17, %rd16, %rd14;
	ld.global.f32 	%f38, [%rd17];
	add.f32 	%f39, %f37, %f38;
	add.s64 	%rd18, %rd17, %rd14;
	ld.global.f32 	%f40, [%rd18];
	add.f32 	%f41, %f39, %f40;
	add.s64 	%rd19, %rd18, %rd14;
	ld.global.f32 	%f42, [%rd19];
	add.f32 	%f43, %f41, %f42;
	add.s64 	%rd20, %rd19, %rd14;
	ld.global.f32 	%f44, [%rd20];
	add.f32 	%f45, %f43, %f44;
	add.s64 	%rd21, %rd20, %rd14;
	ld.global.f32 	%f46, [%rd21];
	add.f32 	%f47, %f45, %f46;
	add.s64 	%rd22, %rd21, %rd14;
	ld.global.f32 	%f48, [%rd22];
	add.f32 	%f49, %f47, %f48;
	add.s64 	%rd23, %rd22, %rd14;
	ld.global.f32 	%f50, [%rd23];
	add.f32 	%f51, %f49, %f50;
	add.s64 	%rd24, %rd23, %rd14;
	ld.global.f32 	%f52, [%rd24];
	add.f32 	%f53, %f51, %f52;
	add.s64 	%rd25, %rd24, %rd14;
	ld.global.f32 	%f54, [%rd25];
	add.f32 	%f55, %f53, %f54;
	add.s64 	%rd26, %rd25, %rd14;
	ld.global.f32 	%f56, [%rd26];
	add.f32 	%f57, %f55, %f56;
	add.s64 	%rd27, %rd26, %rd14;
	ld.global.f32 	%f58, [%rd27];
	add.f32 	%f59, %f57, %f58;
	add.s64 	%rd28, %rd27, %rd14;
	ld.global.f32 	%f60, [%rd28];
	add.f32 	%f61, %f59, %f60;
	add.s64 	%rd29, %rd28, %rd14;
	ld.global.f32 	%f62, [%rd29];
	add.f32 	%f249, %f61, %f62;
	add.s32 	%r75, %r75, 16;
	add.s32 	%r74, %r74, %r5;
	setp.ne.s32 	%p3, %r75, 0;
	@%p3 bra 	$L__BB0_3;
$L__BB0_4:
	setp.eq.s32 	%p4, %r2, 0;
	@%p4 bra 	$L__BB0_13;
	and.b32  	%r11, %r59, 7;
	setp.lt.u32 	%p5, %r2, 8;
	@%p5 bra 	$L__BB0_7;
	mad.lo.s32 	%r64, %r77, %r58, %r1;
	mul.wide.s32 	%rd30, %r64, 4;
	add.s64 	%rd31, %rd2, %rd30;
	ld.global.f32 	%f64, [%rd31];
	add.f32 	%f65, %f249, %f64;
	mul.wide.s32 	%rd32, %r58, 4;
	add.s64 	%rd33, %rd31, %rd32;
	ld.global.f32 	%f66, [%rd33];
	add.f32 	%f67, %f65, %f66;
	add.s64 	%rd34, %rd33, %rd32;
	ld.global.f32 	%f68, [%rd34];
	add.f32 	%f69, %f67, %f68;
	add.s64 	%rd35, %rd34, %rd32;
	ld.global.f32 	%f70, [%rd35];
	add.f32 	%f71, %f69, %f70;
	add.s64 	%rd36, %rd35, %rd32;
	ld.global.f32 	%f72, [%rd36];
	add.f32 	%f73, %f71, %f72;
	add.s64 	%rd37, %rd36, %rd32;
	ld.global.f32 	%f74, [%rd37];
	add.f32 	%f75, %f73, %f74;
	add.s64 	%rd38, %rd37, %rd32;
	ld.global.f32 	%f76, [%rd38];
	add.f32 	%f77, %f75, %f76;
	add.s64 	%rd39, %rd38, %rd32;
	ld.global.f32 	%f78, [%rd39];
	add.f32 	%f249, %f77, %f78;
	add.s32 	%r77, %r77, 8;
$L__BB0_7:
	setp.eq.s32 	%p6, %r11, 0;
	@%p6 bra 	$L__BB0_13;
	and.b32  	%r14, %r59, 3;
	setp.lt.u32 	%p7, %r11, 4;
	@%p7 bra 	$L__BB0_10;
	mad.lo.s32 	%r65, %r77, %r58, %r1;
	mul.wide.s32 	%rd40, %r65, 4;
	add.s64 	%rd41, %rd2, %rd40;
	ld.global.f32 	%f80, [%rd41];
	add.f32 	%f81, %f249, %f80;
	mul.wide.s32 	%rd42, %r58, 4;
	add.s64 	%rd43, %rd41, %rd42;
	ld.global.f32 	%f82, [%rd43];
	add.f32 	%f83, %f81, %f82;
	add.s64 	%rd44, %rd43, %rd42;
	ld.global.f32 	%f84, [%rd44];
	add.f32 	%f85, %f83, %f84;
	add.s64 	%rd45, %rd44, %rd42;
	ld.global.f32 	%f86, [%rd45];
	add.f32 	%f249, %f85, %f86;
	add.s32 	%r77, %r77, 4;
$L__BB0_10:
	setp.eq.s32 	%p8, %r14, 0;
	@%p8 bra 	$L__BB0_13;
	mad.lo.s32 	%r80, %r77, %r58, %r1;
	neg.s32 	%r79, %r14;
$L__BB0_12:
	.pragma "nounroll";
	mul.wide.s32 	%rd46, %r80, 4;
	add.s64 	%rd47, %rd2, %rd46;
	ld.global.f32 	%f87, [%rd47];
	add.f32 	%f249, %f249, %f87;
	add.s32 	%r80, %r80, %r58;
	add.s32 	%r79, %r79, 1;
	setp.ne.s32 	%p9, %r79, 0;
	@%p9 bra 	$L__BB0_12;
$L__BB0_13:
	setp.lt.s32 	%p10, %r59, 1;
	cvt.rn.f32.s32 	%f14, %r59;
	div.rn.f32 	%f89, %f249, %f14;
	cvta.to.global.u64 	%rd48, %rd8;
	mul.wide.s32 	%rd49, %r1, 4;
	add.s64 	%rd4, %rd48, %rd49;
	st.global.f32 	[%rd4], %f89;
	mov.f32 	%f257, 0f00000000;
	@%p10 bra 	$L__BB0_25;
	and.b32  	%r23, %r59, 7;
	setp.lt.u32 	%p11, %r59, 8;
	mov.f32 	%f257, 0f00000000;
	mov.b32 	%r84, 0;
	@%p11 bra 	$L__BB0_17;
	and.b32  	%r84, %r59, 2147483640;
	neg.s32 	%r82, %r84;
	shl.b32 	%r26, %r58, 3;
	add.s64 	%rd129, %rd1, 16;
	mov.f32 	%f257, 0f00000000;
	mul.wide.s32 	%rd53, %r58, 4;
	mov.u32 	%r81, %r1;
$L__BB0_16:
	.pragma "nounroll";
	mul.wide.s32 	%rd50, %r81, 4;
	add.s64 	%rd51, %rd2, %rd50;
	ld.global.f32 	%f93, [%rd51];
	ld.global.f32 	%f94, [%rd4];
	sub.f32 	%f95, %f93, %f94;
	ld.global.f32 	%f96, [%rd129+-16];
	mul.f32 	%f97, %f95, %f96;
	add.s64 	%rd52, %rd3, %rd50;
	st.global.f32 	[%rd52], %f97;
	fma.rn.f32 	%f98, %f95, %f95, %f257;
	add.s64 	%rd54, %rd51, %rd53;
	ld.global.f32 	%f99, [%rd54];
	ld.global.f32 	%f100, [%rd4];
	sub.f32 	%f101, %f99, %f100;
	ld.global.f32 	%f102, [%rd129+-12];
	mul.f32 	%f103, %f101, %f102;
	add.s64 	%rd55, %rd52, %rd53;
	st.global.f32 	[%rd55], %f103;
	fma.rn.f32 	%f104, %f101, %f101, %f98;
	add.s64 	%rd56, %rd54, %rd53;
	ld.global.f32 	%f105, [%rd56];
	ld.global.f32 	%f106, [%rd4];
	sub.f32 	%f107, %f105, %f106;
	ld.global.f32 	%f108, [%rd129+-8];
	mul.f32 	%f109, %f107, %f108;
	add.s64 	%rd57, %rd55, %rd53;
	st.global.f32 	[%rd57], %f109;
	fma.rn.f32 	%f110, %f107, %f107, %f104;
	add.s64 	%rd58, %rd56, %rd53;
	ld.global.f32 	%f111, [%rd58];
	ld.global.f32 	%f112, [%rd4];
	sub.f32 	%f113, %f111, %f112;
	ld.global.f32 	%f114, [%rd129+-4];
	mul.f32 	%f115, %f113, %f114;
	add.s64 	%rd59, %rd57, %rd53;
	st.global.f32 	[%rd59], %f115;
	fma.rn.f32 	%f116, %f113, %f113, %f110;
	add.s64 	%rd60, %rd58, %rd53;
	ld.global.f32 	%f117, [%rd60];
	ld.global.f32 	%f118, [%rd4];
	sub.f32 	%f119, %f117, %f118;
	ld.global.f32 	%f120, [%rd129];
	mul.f32 	%f121, %f119, %f120;
	add.s64 	%rd61, %rd59, %rd53;
	st.global.f32 	[%rd61], %f121;
	fma.rn.f32 	%f122, %f119, %f119, %f116;
	add.s64 	%rd62, %rd60, %rd53;
	ld.global.f32 	%f123, [%rd62];
	ld.global.f32 	%f124, [%rd4];
	sub.f32 	%f125, %f123, %f124;
	ld.global.f32 	%f126, [%rd129+4];
	mul.f32 	%f127, %f125, %f126;
	add.s64 	%rd63, %rd61, %rd53;
	st.global.f32 	[%rd63], %f127;
	fma.rn.f32 	%f128, %f125, %f125, %f122;
	add.s64 	%rd64, %rd62, %rd53;
	ld.global.f32 	%f129, [%rd64];
	ld.global.f32 	%f130, [%rd4];
	sub.f32 	%f131, %f129, %f130;
	ld.global.f32 	%f132, [%rd129+8];
	mul.f32 	%f133, %f131, %f132;
	add.s64 	%rd65, %rd63, %rd53;
	st.global.f32 	[%rd65], %f133;
	fma.rn.f32 	%f134, %f131, %f131, %f128;
	add.s64 	%rd66, %rd64, %rd53;
	ld.global.f32 	%f135, [%rd66];
	ld.global.f32 	%f136, [%rd4];
	sub.f32 	%f137, %f135, %f136;
	ld.global.f32 	%f138, [%rd129+12];
	mul.f32 	%f139, %f137, %f138;
	add.s64 	%rd67, %rd65, %rd53;
	st.global.f32 	[%rd67], %f139;
	fma.rn.f32 	%f257, %f137, %f137, %f134;
	add.s32 	%r82, %r82, 8;
	add.s32 	%r81, %r81, %r26;
	add.s64 	%rd129, %rd129, 32;
	setp.ne.s32 	%p12, %r82, 0;
	@%p12 bra 	$L__BB0_16;
$L__BB0_17:
	setp.eq.s32 	%p13, %r23, 0;
	@%p13 bra 	$L__BB0_25;
	and.b32  	%r32, %r59, 3;
	setp.lt.u32 	%p14, %r23, 4;
	@%p14 bra 	$L__BB0_20;
	mad.lo.s32 	%r67, %r84, %r58, %r1;
	mul.wide.s32 	%rd68, %r67, 4;
	add.s64 	%rd69, %rd2, %rd68;
	ld.global.f32 	%f141, [%rd69];
	ld.global.f32 	%f142, [%rd4];
	sub.f32 	%f143, %f141, %f142;
	mul.wide.u32 	%rd70, %r84, 4;
	add.s64 	%rd71, %rd1, %rd70;
	ld.global.f32 	%f144, [%rd71];
	mul.f32 	%f145, %f143, %f144;
	add.s64 	%rd72, %rd3, %rd68;
	st.global.f32 	[%rd72], %f145;
	fma.rn.f32 	%f146, %f143, %f143, %f257;
	mul.wide.s32 	%rd73, %r58, 4;
	add.s64 	%rd74, %rd69, %rd73;
	ld.global.f32 	%f147, [%rd74];
	ld.global.f32 	%f148, [%rd4];
	sub.f32 	%f149, %f147, %f148;
	ld.global.f32 	%f150, [%rd71+4];
	mul.f32 	%f151, %f149, %f150;
	add.s64 	%rd75, %rd72, %rd73;
	st.global.f32 	[%rd75], %f151;
	fma.rn.f32 	%f152, %f149, %f149, %f146;
	add.s64 	%rd76, %rd74, %rd73;
	ld.global.f32 	%f153, [%rd76];
	ld.global.f32 	%f154, [%rd4];
	sub.f32 	%f155, %f153, %f154;
	ld.global.f32 	%f156, [%rd71+8];
	mul.f32 	%f157, %f155, %f156;
	add.s64 	%rd77, %rd75, %rd73;
	st.global.f32 	[%rd77], %f157;
	fma.rn.f32 	%f158, %f155, %f155, %f152;
	add.s64 	%rd78, %rd76, %rd73;
	ld.global.f32 	%f159, [%rd78];
	ld.global.f32 	%f160, [%rd4];
	sub.f32 	%f161, %f159, %f160;
	ld.global.f32 	%f162, [%rd71+12];
	mul.f32 	%f163, %f161, %f162;
	add.s64 	%rd79, %rd77, %rd73;
	st.global.f32 	[%rd79], %f163;
	fma.rn.f32 	%f257, %f161, %f161, %f158;
	add.s32 	%r84, %r84, 4;
$L__BB0_20:
	setp.eq.s32 	%p15, %r32, 0;
	@%p15 bra 	$L__BB0_25;
	setp.eq.s32 	%p16, %r32, 1;
	@%p16 bra 	$L__BB0_23;
	mad.lo.s32 	%r68, %r84, %r58, %r1;
	mul.wide.s32 	%rd80, %r68, 4;
	add.s64 	%rd81, %rd2, %rd80;
	ld.global.f32 	%f165, [%rd81];
	ld.global.f32 	%f166, [%rd4];
	sub.f32 	%f167, %f165, %f166;
	mul.wide.u32 	%rd82, %r84, 4;
	add.s64 	%rd83, %rd1, %rd82;
	ld.global.f32 	%f168, [%rd83];
	mul.f32 	%f169, %f167, %f168;
	add.s64 	%rd84, %rd3, %rd80;
	st.global.f32 	[%rd84], %f169;
	fma.rn.f32 	%f170, %f167, %f167, %f257;
	mul.wide.s32 	%rd85, %r58, 4;
	add.s64 	%rd86, %rd81, %rd85;
	ld.global.f32 	%f171, [%rd86];
	ld.global.f32 	%f172, [%rd4];
	sub.f32 	%f173, %f171, %f172;
	ld.global.f32 	%f174, [%rd83+4];
	mul.f32 	%f175, %f173, %f174;
	add.s64 	%rd87, %rd84, %rd85;
	st.global.f32 	[%rd87], %f175;
	fma.rn.f32 	%f257, %f173, %f173, %f170;
	add.s32 	%r84, %r84, 2;
$L__BB0_23:
	and.b32  	%r69, %r59, 1;
	setp.eq.b32 	%p17, %r69, 1;
	not.pred 	%p18, %p17;
	@%p18 bra 	$L__BB0_25;
	mad.lo.s32 	%r70, %r84, %r58, %r1;
	mul.wide.s32 	%rd88, %r70, 4;
	add.s64 	%rd89, %rd2, %rd88;
	ld.global.f32 	%f176, [%rd89];
	ld.global.f32 	%f177, [%rd4];
	sub.f32 	%f178, %f176, %f177;
	mul.wide.u32 	%rd90, %r84, 4;
	add.s64 	%rd91, %rd1, %rd90;
	ld.global.f32 	%f179, [%rd91];
	mul.f32 	%f180, %f178, %f179;
	add.s64 	%rd92, %rd3, %rd88;
	st.global.f32 	[%rd92], %f180;
	fma.rn.f32 	%f257, %f178, %f178, %f257;
$L__BB0_25:
	setp.lt.s32 	%p19, %r59, 1;
	div.rn.f32 	%f181, %f257, %f14;
	sqrt.rn.f32 	%f182, %f181;
	cvt.f64.f32 	%fd1, %f182;
	add.f64 	%fd2, %fd1, 0d32A50FFD44F4A73D;
	cvt.rn.f32.f64 	%f27, %fd2;
	@%p19 bra 	$L__BB0_38;
	and.b32  	%r37, %r59, 15;
	setp.lt.u32 	%p20, %r59, 16;
	mov.b32 	%r89, 0;
	@%p20 bra 	$L__BB0_29;
	and.b32  	%r89, %r59, 2147483632;
	neg.s32 	%r87, %r89;
	shl.b32 	%r40, %r58, 4;
	mul.wide.s32 	%rd95, %r58, 4;
	mov.u32 	%r86, %r1;
$L__BB0_28:
	.pragma "nounroll";
	mul.wide.s32 	%rd93, %r86, 4;
	add.s64 	%rd94, %rd3, %rd93;
	ld.global.f32 	%f183, [%rd94];
	div.rn.f32 	%f184, %f183, %f27;
	st.global.f32 	[%rd94], %f184;
	add.s64 	%rd96, %rd94, %rd95;
	ld.global.f32 	%f185, [%rd96];
	div.rn.f32 	%f186, %f185, %f27;
	st.global.f32 	[%rd96], %f186;
	add.s64 	%rd97, %rd96, %rd95;
	ld.global.f32 	%f187, [%rd97];
	div.rn.f32 	%f188, %f187, %f27;
	st.global.f32 	[%rd97], %f188;
	add.s64 	%rd98, %rd97, %rd95;
	ld.global.f32 	%f189, [%rd98];
	div.rn.f32 	%f190, %f189, %f27;
	st.global.f32 	[%rd98], %f190;
	add.s64 	%rd99, %rd98, %rd95;
	ld.global.f32 	%f191, [%rd99];
	div.rn.f32 	%f192, %f191, %f27;
	st.global.f32 	[%rd99], %f192;
	add.s64 	%rd100, %rd99, %rd95;
	ld.global.f32 	%f193, [%rd100];
	div.rn.f32 	%f194, %f193, %f27;
	st.global.f32 	[%rd100], %f194;
	add.s64 	%rd101, %rd100, %rd95;
	ld.global.f32 	%f195, [%rd101];
	div.rn.f32 	%f196, %f195, %f27;
	st.global.f32 	[%rd101], %f196;
	add.s64 	%rd102, %rd101, %rd95;
	ld.global.f32 	%f197, [%rd102];
	div.rn.f32 	%f198, %f197, %f27;
	st.global.f32 	[%rd102], %f198;
	add.s64 	%rd103, %rd102, %rd95;
	ld.global.f32 	%f199, [%rd103];
	div.rn.f32 	%f200, %f199, %f27;
	st.global.f32 	[%rd103], %f200;
	add.s64 	%rd104, %rd103, %rd95;
	ld.global.f32 	%f201, [%rd104];
	div.rn.f32 	%f202, %f201, %f27;
	st.global.f32 	[%rd104], %f202;
	add.s64 	%rd105, %rd104, %rd95;
	ld.global.f32 	%f203, [%rd105];
	div.rn.f32 	%f204, %f203, %f27;
	st.global.f32 	[%rd105], %f204;
	add.s64 	%rd106, %rd105, %rd95;
	ld.global.f32 	%f205, [%rd106];
	div.rn.f32 	%f206, %f205, %f27;
	st.global.f32 	[%rd106], %f206;
	add.s64 	%rd107, %rd106, %rd95;
	ld.global.f32 	%f207, [%rd107];
	div.rn.f32 	%f208, %f207, %f27;
	st.global.f32 	[%rd107], %f208;
	add.s64 	%rd108, %rd107, %rd95;
	ld.global.f32 	%f209, [%rd108];
	div.rn.f32 	%f210, %f209, %f27;
	st.global.f32 	[%rd108], %f210;
	add.s64 	%rd109, %rd108, %rd95;
	ld.global.f32 	%f211, [%rd109];
	div.rn.f32 	%f212, %f211, %f27;
	st.global.f32 	[%rd109], %f212;
	add.s64 	%rd110, %rd109, %rd95;
	ld.global.f32 	%f213, [%rd110];
	div.rn.f32 	%f214, %f213, %f27;
	st.global.f32 	[%rd110], %f214;
	add.s32 	%r87, %r87, 16;
	add.s32 	%r86, %r86, %r40;
	setp.ne.s32 	%p21, %r87, 0;
	@%p21 bra 	$L__BB0_28;
$L__BB0_29:
	setp.eq.s32 	%p22, %r37, 0;
	@%p22 bra 	$L__BB0_38;
	and.b32  	%r46, %r59, 7;
	setp.lt.u32 	%p23, %r37, 8;
	@%p23 bra 	$L__BB0_32;
	mad.lo.s32 	%r72, %r89, %r58, %r1;
	mul.wide.s32 	%rd111, %r72, 4;
	add.s64 	%rd112, %rd3, %rd111;
	ld.global.f32 	%f215, [%rd112];
	div.rn.f32 	%f216, %f215, %f27;
	st.global.f32 	[%rd112], %f216;
	mul.wide.s32 	%rd113, %r58, 4;
	add.s64 	%rd114, %rd112, %rd113;
	ld.global.f32 	%f217, [%rd114];
	div.rn.f32 	%f218, %f217, %f27;
	st.global.f32 	[%rd114], %f218;
	add.s64 	%rd115, %rd114, %rd113;
	ld.global.f32 	%f219, [%rd115];
	div.rn.f32 	%f220, %f219, %f27;
	st.global.f32 	[%rd115], %f220;
	add.s64 	%rd116, %rd115, %rd113;
	ld.global.f32 	%f221, [%rd116];
	div.rn.f32 	%f222, %f221, %f27;
	st.global.f32 	[%rd116], %f222;
	add.s64 	%rd117, %rd116, %rd113;
	ld.global.f32 	%f223, [%rd117];
	div.rn.f32 	%f224, %f223, %f27;
	st.global.f32 	[%rd117], %f224;
	add.s64 	%rd118, %rd117, %rd113;
	ld.global.f32 	%f225, [%rd118];
	div.rn.f32 	%f226, %f225, %f27;
	st.global.f32 	[%rd118], %f226;
	add.s64 	%rd119, %rd118, %rd113;
	ld.global.f32 	%f227, [%rd119];
	div.rn.f32 	%f228, %f227, %f27;
	st.global.f32 	[%rd119], %f228;
	add.s64 	%rd120, %rd119, %rd113;
	ld.global.f32 	%f229, [%rd120];
	div.rn.f32 	%f230, %f229, %f27;
	st.global.f32 	[%rd120], %f230;
	add.s32 	%r89, %r89, 8;
$L__BB0_32:
	setp.eq.s32 	%p24, %r46, 0;
	@%p24 bra 	$L__BB0_38;
	and.b32  	%r49, %r59, 3;
	setp.lt.u32 	%p25, %r46, 4;
	@%p25 bra 	$L__BB0_35;
	mad.lo.s32 	%r73, %r89, %r58, %r1;
	mul.wide.s32 	%rd121, %r73, 4;
	add.s64 	%rd122, %rd3, %rd121;
	ld.global.f32 	%f231, [%rd122];
	div.rn.f32 	%f232, %f231, %f27;
	st.global.f32 	[%rd122], %f232;
	mul.wide.s32 	%rd123, %r58, 4;
	add.s64 	%rd124, %rd122, %rd123;
	ld.global.f32 	%f233, [%rd124];
	div.rn.f32 	%f234, %f233, %f27;
	st.global.f32 	[%rd124], %f234;
	add.s64 	%rd125, %rd124, %rd123;
	ld.global.f32 	%f235, [%rd125];
	div.rn.f32 	%f236, %f235, %f27;
	st.global.f32 	[%rd125], %f236;
	add.s64 	%rd126, %rd125, %rd123;
	ld.global.f32 	%f237, [%rd126];
	div.rn.f32 	%f238, %f237, %f27;
	st.global.f32 	[%rd126], %f238;
	add.s32 	%r89, %r89, 4;
$L__BB0_35:
	setp.eq.s32 	%p26, %r49, 0;
	@%p26 bra 	$L__BB0_38;
	mad.lo.s32 	%r92, %r89, %r58, %r1;
	neg.s32 	%r91, %r49;
$L__BB0_37:
	.pragma "nounroll";
	mul.wide.s32 	%rd127, %r92, 4;
	add.s64 	%rd128, %rd3, %rd127;
	ld.global.f32 	%f239, [%rd128];
	div.rn.f32 	%f240, %f239, %f27;
	st.global.f32 	[%rd128], %f240;
	add.s32 	%r92, %r92, %r58;
	add.s32 	%r91, %r91, 1;
	setp.ne.s32 	%p27, %r91, 0;
	@%p27 bra 	$L__BB0_37;
$L__BB0_38:
	ret;

}


// ===== COMPILED SASS (sm_100) =====

	.target	sm_100

	.elftype	@"ET_EXEC"


//--------------------- .note.nv.tkinfo           --------------------------
	.section	.note.nv.tkinfo,"",@"SHT_NOTE"
	.sectionflags	@"SHF_NOTE_NV_TKINFO"
	.tkinfo
        /*0018*/ 	.word	0x00000002
        /*0030*/ 	.string	""
        /*0030*/ 	.string	"ptxas"
        /*0030*/ 	.string	"Cuda compilation tools, release 13.0, V13.0.88"
        /*0030*/ 	.string	"Build cuda_13.0.r13.0/compiler.36424714_0"
        /*0030*/ 	.string	"-arch sm_100 -m 64 "



//--------------------- .note.nv.cuinfo           --------------------------
	.section	.note.nv.cuinfo,"",@"SHT_NOTE"
	.sectionflags	@"SHF_NOTE_NV_CUINFO"
        /*0018*/ 	.short	0x0002
        /*001a*/ 	.short	0x0064
        /*001c*/ 	.short	0x0082
	.zero		2


//--------------------- .nv.info                  --------------------------
	.section	.nv.info,"",@"SHT_CUDA_INFO"
	.align	4


	//----- nvinfo : EIATTR_REGCOUNT
	.align		4
        /*0000*/ 	.byte	0x04, 0x2f
        /*0002*/ 	.short	(.L_1 - .L_0)
	.align		4
.L_0:
        /*0004*/ 	.word	index@(_Z17batchnormOnDeviceiiPfS_S_S_S_)
        /*0008*/ 	.word	0x00000020


	//----- nvinfo : EIATTR_FRAME_SIZE
	.align		4
.L_1:
        /*000c*/ 	.byte	0x04, 0x11
        /*000e*/ 	.short	(.L_3 - .L_2)
	.align		4
.L_2:
        /*0010*/ 	.word	index@($__internal_1_$__cuda_sm3x_div_rn_noftz_f32_slowpath)
        /*0014*/ 	.word	0x00000000


	//----- nvinfo : EIATTR_FRAME_SIZE
	.align		4
.L_3:
        /*0018*/ 	.byte	0x04, 0x11
        /*001a*/ 	.short	(.L_5 - .L_4)
	.align		4
.L_4:
        /*001c*/ 	.word	index@($__internal_0_$__cuda_sm20_sqrt_rn_f32_slowpath)
        /*0020*/ 	.word	0x00000000


	//----- nvinfo : EIATTR_FRAME_SIZE
	.align		4
.L_5:
        /*0024*/ 	.byte	0x04, 0x11
        /*0026*/ 	.short	(.L_7 - .L_6)
	.align		4
.L_6:
        /*0028*/ 	.word	index@(_Z17batchnormOnDeviceiiPfS_S_S_S_)
        /*002c*/ 	.word	0x00000000


	//----- nvinfo : EIATTR_MIN_STACK_SIZE
	.align		4
.L_7:
        /*0030*/ 	.byte	0x04, 0x12
        /*0032*/ 	.short	(.L_9 - .L_8)
	.align		4
.L_8:
        /*0034*/ 	.word	index@(_Z17batchnormOnDeviceiiPfS_S_S_S_)
        /*0038*/ 	.word	0x00000000
.L_9:


//--------------------- .nv.compat                --------------------------
	.section	.nv.compat,"",@"SHT_CUDA_COMPAT_INFO"
	.align	4
        /*0000*/ 	.byte	0x02, 0x09, 0x00, 0x00, 0x02, 0x02, 0x01, 0x00, 0x02, 0x05, 0x05, 0x00, 0x03, 0x07, 0x01, 0x01
        /*0010*/ 	.byte	0x02, 0x03, 0x00, 0x00, 0x02, 0x06, 0x01, 0x00, 0x04, 0x0b, 0x08, 0x00, 0x01, 0x00, 0x00, 0x00
        /*0020*/ 	.byte	0x00, 0x00, 0x00, 0x00


//--------------------- .nv.info._Z17batchnormOnDeviceiiPfS_S_S_S_ --------------------------
	.section	.nv.info._Z17batchnormOnDeviceiiPfS_S_S_S_,"",@"SHT_CUDA_INFO"
	.sectionflags	@""
	.align	4


	//----- nvinfo : EIATTR_CUDA_API_VERSION
	.align		4
        /*0000*/ 	.byte	0x04, 0x37
        /*0002*/ 	.short	(.L_11 - .L_10)
.L_10:
        /*0004*/ 	.word	0x00000082


	//----- nvinfo : EIATTR_KPARAM_INFO
	.align		4
.L_11:
        /*0008*/ 	.byte	0x04, 0x17
        /*000a*/ 	.short	(.L_13 - .L_12)
.L_12:
        /*000c*/ 	.word	0x00000000
        /*0010*/ 	.short	0x0006
        /*0012*/ 	.short	0x0028
        /*0014*/ 	.byte	0x00, 0xf5, 0x21, 0x00


	//----- nvinfo : EIATTR_KPARAM_INFO
	.align		4
.L_13:
        /*0018*/ 	.byte	0x04, 0x17
        /*001a*/ 	.short	(.L_15 - .L_14)
.L_14:
        /*001c*/ 	.word	0x00000000
        /*0020*/ 	.short	0x0005
        /*0022*/ 	.short	0x0020
        /*0024*/ 	.byte	0x00, 0xf5, 0x21, 0x00


	//----- nvinfo : EIATTR_KPARAM_INFO
	.align		4
.L_15:
        /*0028*/ 	.byte	0x04, 0x17
        /*002a*/ 	.short	(.L_17 - .L_16)
.L_16:
        /*002c*/ 	.word	0x00000000
        /*0030*/ 	.short	0x0004
        /*0032*/ 	.short	0x0018
        /*0034*/ 	.byte	0x00, 0xf5, 0x21, 0x00


	//----- nvinfo : EIATTR_KPARAM_INFO
	.align		4
.L_17:
        /*0038*/ 	.byte	0x04, 0x17
        /*003a*/ 	.short	(.L_19 - .L_18)
.L_18:
        /*003c*/ 	.word	0x00000000
        /*0040*/ 	.short	0x0003
        /*0042*/ 	.short	0x0010
        /*0044*/ 	.byte	0x00, 0xf5, 0x21, 0x00


	//----- nvinfo : EIATTR_KPARAM_INFO
	.align		4
.L_19:
        /*0048*/ 	.byte	0x04, 0x17
        /*004a*/ 	.short	(.L_21 - .L_20)
.L_20:
        /*004c*/ 	.word	0x00000000
        /*0050*/ 	.short	0x0002
        /*0052*/ 	.short	0x0008
        /*0054*/ 	.byte	0x00, 0xf5, 0x21, 0x00


	//----- nvinfo : EIATTR_KPARAM_INFO
	.align		4
.L_21:
        /*0058*/ 	.byte	0x04, 0x17
        /*005a*/ 	.short	(.L_23 - .L_22)
.L_22:
        /*005c*/ 	.word	0x00000000
        /*0060*/ 	.short	0x0001
        /*0062*/ 	.short	0x0004
        /*0064*/ 	.byte	0x00, 0xf0, 0x11, 0x00


	//----- nvinfo : EIATTR_KPARAM_INFO
	.align		4
.L_23:
        /*0068*/ 	.byte	0x04, 0x17
        /*006a*/ 	.short	(.L_25 - .L_24)
.L_24:
        /*006c*/ 	.word	0x00000000
        /*0070*/ 	.short	0x0000
        /*0072*/ 	.short	0x0000
        /*0074*/ 	.byte	0x00, 0xf0, 0x11, 0x00


	//----- nvinfo : EIATTR_SPARSE_MMA_MASK
	.align		4
.L_25:
        /*0078*/ 	.byte	0x03, 0x50
        /*007a*/ 	.short	0x0000


	//----- nvinfo : EIATTR_MAXREG_COUNT
	.align		4
        /*007c*/ 	.byte	0x03, 0x1b
        /*007e*/ 	.short	0x00ff


	//----- nvinfo : EIATTR_MERCURY_ISA_VERSION
	.align		4
        /*0080*/ 	.byte	0x03, 0x5f
        /*0082*/ 	.short	0x0101


	//----- nvinfo : EIATTR_VRC_CTA_INIT_COUNT
	.align		4
        /*0084*/ 	.byte	0x02, 0x4a
	.zero		1
	.zero		1


	//----- nvinfo : EIATTR_EXIT_INSTR_OFFSETS
	.align		4
        /*0088*/ 	.byte	0x04, 0x1c
        /*008a*/ 	.short	(.L_27 - .L_26)


	//   ....[0]....
.L_26:
        /*008c*/ 	.word	0x000017f0


	//   ....[1]....
        /*0090*/ 	.word	0x00002b10


	//   ....[2]....
        /*0094*/ 	.word	0x00003510


	//   ....[3]....
        /*0098*/ 	.word	0x00003a50


	//   ....[4]....
        /*009c*/ 	.word	0x00003c00


	//----- nvinfo : EIATTR_CRS_STACK_SIZE
	.align		4
.L_27:
        /*00a0*/ 	.byte	0x04, 0x1e
        /*00a2*/ 	.short	(.L_29 - .L_28)
.L_28:
        /*00a4*/ 	.word	0x00000000


	//----- nvinfo : EIATTR_CBANK_PARAM_SIZE
	.align		4
.L_29:
        /*00a8*/ 	.byte	0x03, 0x19
        /*00aa*/ 	.short	0x0030


	//----- nvinfo : EIATTR_PARAM_CBANK
	.align		4
        /*00ac*/ 	.byte	0x04, 0x0a
        /*00ae*/ 	.short	(.L_31 - .L_30)
	.align		4
.L_30:
        /*00b0*/ 	.word	index@(.nv.constant0._Z17batchnormOnDeviceiiPfS_S_S_S_)
        /*00b4*/ 	.short	0x0380
        /*00b6*/ 	.short	0x0030


	//----- nvinfo : EIATTR_SW_WAR
	.align		4
.L_31:
        /*00b8*/ 	.byte	0x04, 0x36
        /*00ba*/ 	.short	(.L_33 - .L_32)
.L_32:
        /*00bc*/ 	.word	0x00000008
.L_33:


//--------------------- .nv.callgraph             --------------------------
	.section	.nv.callgraph,"",@"SHT_CUDA_CALLGRAPH"
	.align	4
	.sectionentsize	8
	.align		4
        /*0000*/ 	.word	0x00000000
	.align		4
        /*0004*/ 	.word	0xffffffff
	.align		4
        /*0008*/ 	.word	0x00000000
	.align		4
        /*000c*/ 	.word	0xfffffffe
	.align		4
        /*0010*/ 	.word	0x00000000
	.align		4
        /*0014*/ 	.word	0xfffffffd
	.align		4
        /*0018*/ 	.word	0x00000000
	.align		4
        /*001c*/ 	.word	0xfffffffc


//--------------------- .text._Z17batchnormOnDeviceiiPfS_S_S_S_ --------------------------
	.section	.text._Z17batchnormOnDeviceiiPfS_S_S_S_,"ax",@progbits
	.align	128
        .global         _Z17batchnormOnDeviceiiPfS_S_S_S_
        .type           _Z17batchnormOnDeviceiiPfS_S_S_S_,@function
        .size           _Z17batchnormOnDeviceiiPfS_S_S_S_,(.L_x_95 - _Z17batchnormOnDeviceiiPfS_S_S_S_)
        .other          _Z17batchnormOnDeviceiiPfS_S_S_S_,@"STO_CUDA_ENTRY STV_DEFAULT"
_Z17batchnormOnDeviceiiPfS_S_S_S_:
.text._Z17batchnormOnDeviceiiPfS_S_S_S_:
[----:B------:R-:W-:Y:S01]  /*0000*/  LDC R1, c[0x0][0x37c] ;  /* 0x0000df00ff017b82 */ /* 0x000fe20000000800 */
[----:B------:R-:W0:Y:S01]  /*0010*/  S2R R3, SR_TID.X ;  /* 0x0000000000037919 */ /* 0x000e220000002100 */
[----:B------:R-:W1:Y:S06]  /*0020*/  LDCU UR7, c[0x0][0x384] ;  /* 0x00007080ff0777ac */ /* 0x000e6c0008000800 */
[----:B------:R-:W0:Y:S01]  /*0030*/  S2UR UR4, SR_CTAID.X ;  /* 0x00000000000479c3 */ /* 0x000e220000002500 */
[----:B------:R-:W-:Y:S01]  /*0040*/  HFMA2 R7, -RZ, RZ, 0, 0 ;  /* 0x00000000ff077431 */ /* 0x000fe200000001ff */
[----:B------:R-:W2:Y:S06]  /*0050*/  LDCU.64 UR10, c[0x0][0x358] ;  /* 0x00006b00ff0a77ac */ /* 0x000eac0008000a00 */
[----:B------:R-:W0:Y:S01]  /*0060*/  LDC R6, c[0x0][0x360] ;  /* 0x0000d800ff067b82 */ /* 0x000e220000000800 */
[----:B-1----:R-:W-:Y:S01]  /*0070*/  UISETP.GE.AND UP0, UPT, UR7, 0x1, UPT ;  /* 0x000000010700788c */ /* 0x002fe2000bf06270 */
[----:B0-----:R-:W-:-:S08]  /*0080*/  IMAD R6, R6, UR4, R3 ;  /* 0x0000000406067c24 */ /* 0x001fd0000f8e0203 */
[----:B--2---:R-:W-:Y:S05]  /*0090*/  BRA.U !UP0, `(.L_x_0) ;  /* 0x0000000908087547 */ /* 0x004fea000b800000 */
[----:B------:R-:W-:Y:S01]  /*00a0*/  UISETP.GE.U32.AND UP2, UPT, UR7, 0x10, UPT ;  /* 0x000000100700788c */ /* 0x000fe2000bf46070 */
[----:B------:R-:W-:Y:S01]  /*00b0*/  MOV R7, RZ ;  /* 0x000000ff00077202 */ /* 0x000fe20000000f00 */
[----:B------:R-:W-:Y:S01]  /*00c0*/  ULOP3.LUT UR5, UR7, 0xf, URZ, 0xc0, !UPT ;  /* 0x0000000f07057892 */ /* 0x000fe2000f8ec0ff */
[----:B------:R-:W-:-:S03]  /*00d0*/  UMOV UR4, URZ ;  /* 0x000000ff00047c82 */ /* 0x000fc60008000000 */
[----:B------:R-:W-:-:S03]  /*00e0*/  UISETP.NE.AND UP1, UPT, UR5, URZ, UPT ;  /* 0x000000ff0500728c */ /* 0x000fc6000bf25270 */
[----:B------:R-:W-:Y:S08]  /*00f0*/  BRA.U !UP2, `(.L_x_1) ;  /* 0x000000010ae87547 */ /* 0x000ff0000b800000 */
[----:B------:R-:W-:Y:S01]  /*0100*/  ULOP3.LUT UR4, UR7, 0x7ffffff0, URZ, 0xc0, !UPT ;  /* 0x7ffffff007047892 */ /* 0x000fe2000f8ec0ff */
[----:B------:R-:W-:Y:S02]  /*0110*/  MOV R7, RZ ;  /* 0x000000ff00077202 */ /* 0x000fe40000000f00 */
[----:B------:R-:W-:Y:S01]  /*0120*/  MOV R0, R6 ;  /* 0x0000000600007202 */ /* 0x000fe20000000f00 */
[----:B------:R-:W-:-:S12]  /*0130*/  UIADD3 UR6, UPT, UPT, -UR4, URZ, URZ ;  /* 0x000000ff04067290 */ /* 0x000fd8000fffe1ff */
.L_x_2:
[----:B------:R-:W0:Y:S08]  /*0140*/  LDC.64 R4, c[0x0][0x388] ;  /* 0x0000e200ff047b82 */ /* 0x000e300000000a00 */
[----:B------:R-:W1:Y:S01]  /*0150*/  LDC R19, c[0x0][0x380] ;  /* 0x0000e000ff137b82 */ /* 0x000e620000000800 */
[----:B0-----:R-:W-:-:S05]  /*0160*/  IMAD.WIDE R4, R0, 0x4, R4 ;  /* 0x0000000400047825 */ /* 0x001fca00078e0204 */
[----:B------:R-:W2:Y:S01]  /*0170*/  LDG.E R24, desc[UR10][R4.64] ;  /* 0x0000000a04187981 */ /* 0x000ea2000c1e1900 */
[----:B-1----:R-:W-:-:S05]  /*0180*/  IMAD.WIDE R8, R19, 0x4, R4 ;  /* 0x0000000413087825 */ /* 0x002fca00078e0204 */
[----:B------:R0:W3:Y:S01]  /*0190*/  LDG.E R23, desc[UR10][R8.64] ;  /* 0x0000000a08177981 */ /* 0x0000e2000c1e1900 */
[----:B------:R-:W-:-:S05]  /*01a0*/  IMAD.WIDE R10, R19, 0x4, R8 ;  /* 0x00000004130a7825 */ /* 0x000fca00078e0208 */
[----:B------:R1:W4:Y:S01]  /*01b0*/  LDG.E R22, desc[UR10][R10.64] ;  /* 0x0000000a0a167981 */ /* 0x000322000c1e1900 */
[----:B------:R-:W-:-:S05]  /*01c0*/  IMAD.WIDE R14, R19, 0x4, R10 ;  /* 0x00000004130e7825 */ /* 0x000fca00078e020a */
[----:B------:R-:W5:Y:S01]  /*01d0*/  LDG.E R21, desc[UR10][R14.64] ;  /* 0x0000000a0e157981 */ /* 0x000f62000c1e1900 */
[----:B------:R-:W-:-:S05]  /*01e0*/  IMAD.WIDE R16, R19, 0x4, R14 ;  /* 0x0000000413107825 */ /* 0x000fca00078e020e */
[----:B------:R-:W5:Y:S01]  /*01f0*/  LDG.E R20, desc[UR10][R16.64] ;  /* 0x0000000a10147981 */ /* 0x000f62000c1e1900 */
[----:B------:R-:W-:-:S05]  /*0200*/  IMAD.WIDE R2, R19, 0x4, R16 ;  /* 0x0000000413027825 */ /* 0x000fca00078e0210 */
[----:B------:R1:W5:Y:S01]  /*0210*/  LDG.E R18, desc[UR10][R2.64] ;  /* 0x0000000a02127981 */ /* 0x000362000c1e1900 */
[----:B------:R-:W-:-:S05]  /*0220*/  IMAD.WIDE R26, R19, 0x4, R2 ;  /* 0x00000004131a7825 */ /* 0x000fca00078e0202 */
[----:B------:R1:W5:Y:S01]  /*0230*/  LDG.E R25, desc[UR10][R26.64] ;  /* 0x0000000a1a197981 */ /* 0x000362000c1e1900 */
[----:B------:R-:W-:-:S05]  /*0240*/  IMAD.WIDE R12, R19, 0x4, R26 ;  /* 0x00000004130c7825 */ /* 0x000fca00078e021a */
[----:B------:R1:W5:Y:S01]  /*0250*/  LDG.E R28, desc[UR10][R12.64] ;  /* 0x0000000a0c1c7981 */ /* 0x000362000c1e1900 */
[----:B0-----:R-:W-:-:S04]  /*0260*/  IMAD.WIDE R8, R19, 0x4, R12 ;  /* 0x0000000413087825 */ /* 0x001fc800078e020c */
[C---:B-1----:R-:W-:Y:S02]  /*0270*/  IMAD.WIDE R10, R19.reuse, 0x4, R8 ;  /* 0x00000004130a7825 */ /* 0x042fe400078e0208 */
[----:B------:R-:W5:Y:S02]  /*0280*/  LDG.E R8, desc[UR10][R8.64] ;  /* 0x0000000a08087981 */ /* 0x000f64000c1e1900 */
[C---:B------:R-:W-:Y:S02]  /*0290*/  IMAD.WIDE R2, R19.reuse, 0x4, R10 ;  /* 0x0000000413027825 */ /* 0x040fe400078e020a */
[----:B------:R-:W5:Y:S02]  /*02a0*/  LDG.E R10, desc[UR10][R10.64] ;  /* 0x0000000a0a0a7981 */ /* 0x000f64000c1e1900 */
[C---:B------:R-:W-:Y:S02]  /*02b0*/  IMAD.WIDE R4, R19.reuse, 0x4, R2 ;  /* 0x0000000413047825 */ /* 0x040fe400078e0202 */
[----:B------:R-:W5:Y:S02]  /*02c0*/  LDG.E R29, desc[UR10][R2.64] ;  /* 0x0000000a021d7981 */ /* 0x000f64000c1e1900 */
[----:B------:R-:W-:-:S02]  /*02d0*/  IMAD.WIDE R14, R19, 0x4, R4 ;  /* 0x00000004130e7825 */ /* 0x000fc400078e0204 */
[----:B------:R-:W5:Y:S02]  /*02e0*/  LDG.E R4, desc[UR10][R4.64] ;  /* 0x0000000a04047981 */ /* 0x000f64000c1e1900 */
[C---:B------:R-:W-:Y:S02]  /*02f0*/  IMAD.WIDE R16, R19.reuse, 0x4, R14 ;  /* 0x0000000413107825 */ /* 0x040fe400078e020e */
[----:B------:R-:W5:Y:S02]  /*0300*/  LDG.E R14, desc[UR10][R14.64] ;  /* 0x0000000a0e0e7981 */ /* 0x000f64000c1e1900 */
[C---:B------:R-:W-:Y:S02]  /*0310*/  IMAD.WIDE R26, R19.reuse, 0x4, R16 ;  /* 0x00000004131a7825 */ /* 0x040fe400078e0210 */
[----:B------:R-:W5:Y:S02]  /*0320*/  LDG.E R16, desc[UR10][R16.64] ;  /* 0x0000000a10107981 */ /* 0x000f64000c1e1900 */
[----:B------:R-:W-:-:S02]  /*0330*/  IMAD.WIDE R12, R19, 0x4, R26 ;  /* 0x00000004130c7825 */ /* 0x000fc400078e021a */
[----:B------:R-:W5:Y:S04]  /*0340*/  LDG.E R26, desc[UR10][R26.64] ;  /* 0x0000000a1a1a7981 */ /* 0x000f68000c1e1900 */
[----:B------:R-:W5:Y:S01]  /*0350*/  LDG.E R12, desc[UR10][R12.64] ;  /* 0x0000000a0c0c7981 */ /* 0x000f62000c1e1900 */
[----:B------:R-:W-:-:S04]  /*0360*/  UIADD3 UR6, UPT, UPT, UR6, 0x10, URZ ;  /* 0x0000001006067890 */ /* 0x000fc8000fffe0ff */
[----:B------:R-:W-:Y:S01]  /*0370*/  UISETP.NE.AND UP2, UPT, UR6, URZ, UPT ;  /* 0x000000ff0600728c */ /* 0x000fe2000bf45270 */
[----:B------:R-:W-:Y:S01]  /*0380*/  LEA R0, R19, R0, 0x4 ;  /* 0x0000000013007211 */ /* 0x000fe200078e20ff */
[----:B--2---:R-:W-:-:S04]  /*0390*/  FADD R24, R24, R7 ;  /* 0x0000000718187221 */ /* 0x004fc80000000000 */
[----:B---3--:R-:W-:-:S04]  /*03a0*/  FADD R23, R24, R23 ;  /* 0x0000001718177221 */ /* 0x008fc80000000000 */
[----:B----4-:R-:W-:-:S04]  /*03b0*/  FADD R22, R23, R22 ;  /* 0x0000001617167221 */ /* 0x010fc80000000000 */
[----:B-----5:R-:W-:-:S04]  /*03c0*/  FADD R21, R22, R21 ;  /* 0x0000001516157221 */ /* 0x020fc80000000000 */
[----:B------:R-:W-:-:S04]  /*03d0*/  FADD R21, R21, R20 ;  /* 0x0000001415157221 */ /* 0x000fc80000000000 */
        /* <DEDUP_REMOVED lines=10> */
[----:B------:R-:W-:Y:S01]  /*0480*/  FADD R7, R29, R12 ;  /* 0x0000000c1d077221 */ /* 0x000fe20000000000 */
[----:B------:R-:W-:Y:S06]  /*0490*/  BRA.U UP2, `(.L_x_2) ;  /* 0xfffffffd02287547 */ /* 0x000fec000b83ffff */
.L_x_1:
[----:B------:R-:W-:Y:S05]  /*04a0*/  BRA.U !UP1, `(.L_x_0) ;  /* 0x0000000509047547 */ /* 0x000fea000b800000 */
[----:B------:R-:W-:Y:S02]  /*04b0*/  UISETP.GE.U32.AND UP1, UPT, UR5, 0x8, UPT ;  /* 0x000000080500788c */ /* 0x000fe4000bf26070 */
[----:B------:R-:W-:-:S04]  /*04c0*/  ULOP3.LUT UR6, UR7, 0x7, URZ, 0xc0, !UPT ;  /* 0x0000000707067892 */ /* 0x000fc8000f8ec0ff */
[----:B------:R-:W-:-:S03]  /*04d0*/  UISETP.NE.AND UP2, UPT, UR6, URZ, UPT ;  /* 0x000000ff0600728c */ /* 0x000fc6000bf45270 */
[----:B------:R-:W-:Y:S08]  /*04e0*/  BRA.U !UP1, `(.L_x_3) ;  /* 0x0000000109707547 */ /* 0x000ff0000b800000 */
[----:B------:R-:W0:Y:S08]  /*04f0*/  LDC R19, c[0x0][0x380] ;  /* 0x0000e000ff137b82 */ /* 0x000e300000000800 */
[----:B------:R-:W1:Y:S01]  /*0500*/  LDC.64 R2, c[0x0][0x388] ;  /* 0x0000e200ff027b82 */ /* 0x000e620000000a00 */
[----:B0-----:R-:W-:-:S04]  /*0510*/  IMAD R5, R19, UR4, R6 ;  /* 0x0000000413057c24 */ /* 0x001fc8000f8e0206 */
[----:B-1----:R-:W-:-:S04]  /*0520*/  IMAD.WIDE R2, R5, 0x4, R2 ;  /* 0x0000000405027825 */ /* 0x002fc800078e0202 */
[C---:B------:R-:W-:Y:S02]  /*0530*/  IMAD.WIDE R4, R19.reuse, 0x4, R2 ;  /* 0x0000000413047825 */ /* 0x040fe400078e0202 */
[----:B------:R-:W2:Y:S02]  /*0540*/  LDG.E R2, desc[UR10][R2.64] ;  /* 0x0000000a02027981 */ /* 0x000ea4000c1e1900 */
[C---:B------:R-:W-:Y:S02]  /*0550*/  IMAD.WIDE R8, R19.reuse, 0x4, R4 ;  /* 0x0000000413087825 */ /* 0x040fe400078e0204 */
[----:B------:R-:W3:Y:S02]  /*0560*/  LDG.E R5, desc[UR10][R4.64] ;  /* 0x0000000a04057981 */ /* 0x000ee4000c1e1900 */
[C---:B------:R-:W-:Y:S02]  /*0570*/  IMAD.WIDE R10, R19.reuse, 0x4, R8 ;  /* 0x00000004130a7825 */ /* 0x040fe400078e0208 */
[----:B------:R-:W4:Y:S02]  /*0580*/  LDG.E R9, desc[UR10][R8.64] ;  /* 0x0000000a08097981 */ /* 0x000f24000c1e1900 */
        /* <DEDUP_REMOVED lines=9> */
[----:B------:R-:W-:Y:S01]  /*0620*/  UIADD3 UR4, UPT, UPT, UR4, 0x8, URZ ;  /* 0x0000000804047890 */ /* 0x000fe2000fffe0ff */
[----:B--2---:R-:W-:-:S04]  /*0630*/  FADD R2, R7, R2 ;  /* 0x0000000207027221 */ /* 0x004fc80000000000 */
[----:B---3--:R-:W-:-:S04]  /*0640*/  FADD R2, R2, R5 ;  /* 0x0000000502027221 */ /* 0x008fc80000000000 */
[----:B----4-:R-:W-:-:S04]  /*0650*/  FADD R2, R2, R9 ;  /* 0x0000000902027221 */ /* 0x010fc80000000000 */
[----:B-----5:R-:W-:-:S04]  /*0660*/  FADD R2, R2, R11 ;  /* 0x0000000b02027221 */ /* 0x020fc80000000000 */
[----:B------:R-:W-:-:S04]  /*0670*/  FADD R2, R2, R13 ;  /* 0x0000000d02027221 */ /* 0x000fc80000000000 */
[----:B------:R-:W-:-:S04]  /*0680*/  FADD R2, R2, R15 ;  /* 0x0000000f02027221 */ /* 0x000fc80000000000 */
[----:B------:R-:W-:-:S04]  /*0690*/  FADD R2, R2, R17 ;  /* 0x0000001102027221 */ /* 0x000fc80000000000 */
[----:B------:R-:W-:-:S07]  /*06a0*/  FADD R7, R2, R19 ;  /* 0x0000001302077221 */ /* 0x000fce0000000000 */
.L_x_3:
        /* <DEDUP_REMOVED lines=13> */
[----:B------:R-:W-:Y:S02]  /*0780*/  IMAD.WIDE R10, R11, 0x4, R8 ;  /* 0x000000040b0a7825 */ /* 0x000fe400078e0208 */
[----:B------:R-:W4:Y:S04]  /*0790*/  LDG.E R8, desc[UR10][R8.64] ;  /* 0x0000000a08087981 */ /* 0x000f28000c1e1900 */
[----:B------:R-:W5:Y:S01]  /*07a0*/  LDG.E R10, desc[UR10][R10.64] ;  /* 0x0000000a0a0a7981 */ /* 0x000f62000c1e1900 */
[----:B------:R-:W-:Y:S01]  /*07b0*/  UIADD3 UR4, UPT, UPT, UR4, 0x4, URZ ;  /* 0x0000000404047890 */ /* 0x000fe2000fffe0ff */
[----:B--2---:R-:W-:-:S04]  /*07c0*/  FADD R7, R7, R2 ;  /* 0x0000000207077221 */ /* 0x004fc80000000000 */
[----:B---3--:R-:W-:-:S04]  /*07d0*/  FADD R7, R7, R4 ;  /* 0x0000000407077221 */ /* 0x008fc80000000000 */
[----:B----4-:R-:W-:-:S04]  /*07e0*/  FADD R7, R7, R8 ;  /* 0x0000000807077221 */ /* 0x010fc80000000000 */
[----:B-----5:R-:W-:-:S07]  /*07f0*/  FADD R7, R7, R10 ;  /* 0x0000000a07077221 */ /* 0x020fce0000000000 */
.L_x_4:
[----:B------:R-:W-:Y:S05]  /*0800*/  BRA.U !UP2, `(.L_x_0) ;  /* 0x000000010a2c7547 */ /* 0x000fea000b800000 */
[----:B------:R-:W0:Y:S01]  /*0810*/  LDC R0, c[0x0][0x380] ;  /* 0x0000e000ff007b82 */ /* 0x000e220000000800 */
[----:B------:R-:W-:-:S07]  /*0820*/  UIADD3 UR5, UPT, UPT, -UR5, URZ, URZ ;  /* 0x000000ff05057290 */ /* 0x000fce000fffe1ff */
[----:B------:R-:W1:Y:S01]  /*0830*/  LDC.64 R4, c[0x0][0x388] ;  /* 0x0000e200ff047b82 */ /* 0x000e620000000a00 */
[----:B0-----:R-:W-:-:S07]  /*0840*/  IMAD R9, R0, UR4, R6 ;  /* 0x0000000400097c24 */ /* 0x001fce000f8e0206 */
.L_x_5:
[----:B-1----:R-:W-:-:S06]  /*0850*/  IMAD.WIDE R2, R9, 0x4, R4 ;  /* 0x0000000409027825 */ /* 0x002fcc00078e0204 */
[----:B------:R-:W2:Y:S01]  /*0860*/  LDG.E R2, desc[UR10][R2.64] ;  /* 0x0000000a02027981 */ /* 0x000ea2000c1e1900 */
[----:B------:R-:W-:Y:S01]  /*0870*/  UIADD3 UR5, UPT, UPT, UR5, 0x1, URZ ;  /* 0x0000000105057890 */ /* 0x000fe2000fffe0ff */
[----:B------:R-:W-:-:S03]  /*0880*/  IADD3 R9, PT, PT, R9, R0, RZ ;  /* 0x0000000009097210 */ /* 0x000fc60007ffe0ff */
[----:B------:R-:W-:Y:S01]  /*0890*/  UISETP.NE.AND UP1, UPT, UR5, URZ, UPT ;  /* 0x000000ff0500728c */ /* 0x000fe2000bf25270 */
[----:B--2---:R-:W-:-:S08]  /*08a0*/  FADD R7, R2, R7 ;  /* 0x0000000702077221 */ /* 0x004fd00000000000 */
[----:B------:R-:W-:Y:S05]  /*08b0*/  BRA.U UP1, `(.L_x_5) ;  /* 0xfffffffd01e47547 */ /* 0x000fea000b83ffff */
.L_x_0:
[----:B------:R-:W-:Y:S01]  /*08c0*/  I2FP.F32.S32 R4, UR7 ;  /* 0x0000000700047c45 */ /* 0x000fe20008201400 */
[----:B------:R-:W-:Y:S03]  /*08d0*/  BSSY.RECONVERGENT B2, `(.L_x_6) ;  /* 0x000000d000027945 */ /* 0x000fe60003800200 */
[----:B------:R-:W0:Y:S08]  /*08e0*/  MUFU.RCP R3, R4 ;  /* 0x0000000400037308 */ /* 0x000e300000001000 */
[----:B------:R-:W1:Y:S01]  /*08f0*/  FCHK P0, R7, R4 ;  /* 0x0000000407007302 */ /* 0x000e620000000000 */
[----:B0-----:R-:W-:-:S04]  /*0900*/  FFMA R0, -R4, R3, 1 ;  /* 0x3f80000004007423 */ /* 0x001fc80000000103 */
[----:B------:R-:W-:-:S04]  /*0910*/  FFMA R0, R3, R0, R3 ;  /* 0x0000000003007223 */ /* 0x000fc80000000003 */
[----:B------:R-:W-:-:S04]  /*0920*/  FFMA R3, R0, R7, RZ ;  /* 0x0000000700037223 */ /* 0x000fc800000000ff */
[----:B------:R-:W-:-:S04]  /*0930*/  FFMA R2, -R4, R3, R7 ;  /* 0x0000000304027223 */ /* 0x000fc80000000107 */
[----:B------:R-:W-:Y:S01]  /*0940*/  FFMA R0, R0, R2, R3 ;  /* 0x0000000200007223 */ /* 0x000fe20000000003 */
[----:B-1----:R-:W-:Y:S06]  /*0950*/  @!P0 BRA `(.L_x_7) ;  /* 0x0000000000108947 */ /* 0x002fec0003800000 */
[----:B------:R-:W-:Y:S02]  /*0960*/  MOV R3, R7 ;  /* 0x0000000700037202 */ /* 0x000fe40000000f00 */
[----:B------:R-:W-:Y:S02]  /*0970*/  MOV R0, R4 ;  /* 0x0000000400007202 */ /* 0x000fe40000000f00 */
[----:B------:R-:W-:-:S07]  /*0980*/  MOV R8, 0x9a0 ;  /* 0x000009a000087802 */ /* 0x000fce0000000f00 */
[----:B------:R-:W-:Y:S05]  /*0990*/  CALL.REL.NOINC `($__internal_1_$__cuda_sm3x_div_rn_noftz_f32_slowpath) ;  /* 0x0000003000f87944 */ /* 0x000fea0003c00000 */
.L_x_7:
[----:B------:R-:W-:Y:S05]  /*09a0*/  BSYNC.RECONVERGENT B2 ;  /* 0x0000000000027941 */ /* 0x000fea0003800200 */
.L_x_6:
[----:B------:R-:W0:Y:S01]  /*09b0*/  LDC.64 R12, c[0x0][0x390] ;  /* 0x0000e400ff0c7b82 */ /* 0x000e220000000a00 */
[----:B------:R-:W-:Y:S02]  /*09c0*/  HFMA2 R9, -RZ, RZ, 0, 0 ;  /* 0x00000000ff097431 */ /* 0x000fe400000001ff */
[----:B0-----:R-:W-:-:S05]  /*09d0*/  IMAD.WIDE R12, R6, 0x4, R12 ;  /* 0x00000004060c7825 */ /* 0x001fca00078e020c */
[----:B------:R0:W-:Y:S01]  /*09e0*/  STG.E desc[UR10][R12.64], R0 ;  /* 0x000000000c007986 */ /* 0x0001e2000c10190a */
[----:B------:R-:W-:Y:S05]  /*09f0*/  BRA.U !UP0, `(.L_x_8) ;  /* 0x0000000d08007547 */ /* 0x000fea000b800000 */
[----:B------:R-:W1:Y:S01]  /*0a00*/  LDCU UR6, c[0x0][0x384] ;  /* 0x00007080ff0677ac */ /* 0x000e620008000800 */
[----:B------:R-:W-:Y:S02]  /*0a10*/  MOV R9, RZ ;  /* 0x000000ff00097202 */ /* 0x000fe40000000f00 */
[----:B------:R-:W-:Y:S01]  /*0a20*/  MOV R3, RZ ;  /* 0x000000ff00037202 */ /* 0x000fe20000000f00 */
[----:B-1----:R-:W-:Y:S02]  /*0a30*/  UISETP.GE.U32.AND UP1, UPT, UR6, 0x8, UPT ;  /* 0x000000080600788c */ /* 0x002fe4000bf26070 */
[----:B------:R-:W-:-:S04]  /*0a40*/  ULOP3.LUT UR9, UR6, 0x7, URZ, 0xc0, !UPT ;  /* 0x0000000706097892 */ /* 0x000fc8000f8ec0ff */
[----:B------:R-:W-:-:S03]  /*0a50*/  UISETP.NE.AND UP0, UPT, UR9, URZ, UPT ;  /* 0x000000ff0900728c */ /* 0x000fc6000bf05270 */
[----:B------:R-:W-:Y:S08]  /*0a60*/  BRA.U !UP1, `(.L_x_9) ;  /* 0x00000005096c7547 */ /* 0x000ff0000b800000 */
[----:B------:R-:W1:Y:S01]  /*0a70*/  LDCU.64 UR4, c[0x0][0x3a8] ;  /* 0x00007500ff0477ac */ /* 0x000e620008000a00 */
[----:B------:R-:W-:Y:S02]  /*0a80*/  MOV R9, RZ ;  /* 0x000000ff00097202 */ /* 0x000fe40000000f00 */
[----:B0-----:R-:W-:Y:S01]  /*0a90*/  MOV R0, R6 ;  /* 0x0000000600007202 */ /* 0x001fe20000000f00 */
[----:B------:R-:W-:-:S04]  /*0aa0*/  ULOP3.LUT UR7, UR6, 0x7ffffff8, URZ, 0xc0, !UPT ;  /* 0x7ffffff806077892 */ /* 0x000fc8000f8ec0ff */
[----:B------:R-:W-:Y:S02]  /*0ab0*/  UIADD3 UR8, UPT, UPT, -UR7, URZ, URZ ;  /* 0x000000ff07087290 */ /* 0x000fe4000fffe1ff */
[----:B------:R-:W-:Y:S01]  /*0ac0*/  MOV R3, UR7 ;  /* 0x0000000700037c02 */ /* 0x000fe20008000f00 */
[----:B-1----:R-:W-:-:S04]  /*0ad0*/  UIADD3 UR4, UP1, UPT, UR4, 0x10, URZ ;  /* 0x0000001004047890 */ /* 0x002fc8000ff3e0ff */
[----:B------:R-:W-:Y:S02]  /*0ae0*/  UIADD3.X UR5, UPT, UPT, URZ, UR5, URZ, UP1, !UPT ;  /* 0x00000005ff057290 */ /* 0x000fe40008ffe4ff */
[----:B------:R-:W-:-:S04]  /*0af0*/  MOV R14, UR4 ;  /* 0x00000004000e7c02 */ /* 0x000fc80008000f00 */
[----:B------:R-:W-:-:S07]  /*0b00*/  MOV R15, UR5 ;  /* 0x00000005000f7c02 */ /* 0x000fce0008000f00 */
.L_x_10:
[----:B------:R-:W0:Y:S01]  /*0b10*/  LDC.64 R10, c[0x0][0x388] ;  /* 0x0000e200ff0a7b82 */ /* 0x000e220000000a00 */
[----:B--2---:R-:W2:Y:S04]  /*0b20*/  LDG.E R2, desc[UR10][R12.64] ;  /* 0x0000000a0c027981 */ /* 0x004ea8000c1e1900 */
[----:B------:R-:W3:Y:S03]  /*0b30*/  LDG.E R8, desc[UR10][R14.64+-0x10] ;  /* 0xfffff00a0e087981 */ /* 0x000ee6000c1e1900 */
[----:B------:R-:W1:Y:S08]  /*0b40*/  LDC.64 R16, c[0x0][0x3a0] ;  /* 0x0000e800ff107b82 */ /* 0x000e700000000a00 */
[----:B------:R-:W4:Y:S01]  /*0b50*/  LDC R7, c[0x0][0x380] ;  /* 0x0000e000ff077b82 */ /* 0x000f220000000800 */
[----:B0-----:R-:W-:-:S05]  /*0b60*/  IMAD.WIDE R10, R0, 0x4, R10 ;  /* 0x00000004000a7825 */ /* 0x001fca00078e020a */
[----:B------:R-:W2:Y:S01]  /*0b70*/  LDG.E R5, desc[UR10][R10.64] ;  /* 0x0000000a0a057981 */ /* 0x000ea2000c1e1900 */
[----:B-1----:R-:W-:-:S04]  /*0b80*/  IMAD.WIDE R16, R0, 0x4, R16 ;  /* 0x0000000400107825 */ /* 0x002fc800078e0210 */
[----:B----4-:R-:W-:-:S04]  /*0b90*/  IMAD.WIDE R18, R7, 0x4, R10 ;  /* 0x0000000407127825 */ /* 0x010fc800078e020a */
[----:B--2---:R-:W-:-:S04]  /*0ba0*/  FADD R5, R5, -R2 ;  /* 0x8000000205057221 */ /* 0x004fc80000000000 */
[----:B---3--:R-:W-:-:S05]  /*0bb0*/  FMUL R23, R5, R8 ;  /* 0x0000000805177220 */ /* 0x008fca0000400000 */
[----:B------:R0:W-:Y:S04]  /*0bc0*/  STG.E desc[UR10][R16.64], R23 ;  /* 0x0000001710007986 */ /* 0x0001e8000c10190a */
[----:B------:R-:W2:Y:S04]  /*0bd0*/  LDG.E R21, desc[UR10][R12.64] ;  /* 0x0000000a0c157981 */ /* 0x000ea8000c1e1900 */
[----:B------:R-:W2:Y:S04]  /*0be0*/  LDG.E R2, desc[UR10][R18.64] ;  /* 0x0000000a12027981 */ /* 0x000ea8000c1e1900 */
[----:B------:R-:W3:Y:S01]  /*0bf0*/  LDG.E R25, desc[UR10][R14.64+-0xc] ;  /* 0xfffff40a0e197981 */ /* 0x000ee2000c1e1900 */
[----:B------:R-:W-:-:S04]  /*0c00*/  IMAD.WIDE R10, R7, 0x4, R16 ;  /* 0x00000004070a7825 */ /* 0x000fc800078e0210 */
[----:B--2---:R-:W-:Y:S01]  /*0c10*/  FADD R2, R2, -R21 ;  /* 0x8000001502027221 */ /* 0x004fe20000000000 */
[----:B------:R-:W-:-:S04]  /*0c20*/  IMAD.WIDE R20, R7, 0x4, R18 ;  /* 0x0000000407147825 */ /* 0x000fc800078e0212 */
[----:B---3--:R-:W-:-:S05]  /*0c30*/  FMUL R25, R2, R25 ;  /* 0x0000001902197220 */ /* 0x008fca0000400000 */
[----:B------:R1:W-:Y:S04]  /*0c40*/  STG.E desc[UR10][R10.64], R25 ;  /* 0x000000190a007986 */ /* 0x0003e8000c10190a */
[----:B------:R-:W2:Y:S04]  /*0c50*/  LDG.E R8, desc[UR10][R20.64] ;  /* 0x0000000a14087981 */ /* 0x000ea8000c1e1900 */
[----:B------:R-:W2:Y:S04]  /*0c60*/  LDG.E R27, desc[UR10][R12.64] ;  /* 0x0000000a0c1b7981 */ /* 0x000ea8000c1e1900 */
[----:B0-----:R-:W3:Y:S01]  /*0c70*/  LDG.E R17, desc[UR10][R14.64+-0x8] ;  /* 0xfffff80a0e117981 */ /* 0x001ee2000c1e1900 */
[----:B------:R-:W-:-:S04]  /*0c80*/  IMAD.WIDE R22, R7, 0x4, R10 ;  /* 0x0000000407167825 */ /* 0x000fc800078e020a */
[----:B------:R-:W-:-:S04]  /*0c90*/  IMAD.WIDE R18, R7, 0x4, R20 ;  /* 0x0000000407127825 */ /* 0x000fc800078e0214 */
[----:B--2---:R-:W-:-:S04]  /*0ca0*/  FADD R8, R8, -R27 ;  /* 0x8000001b08087221 */ /* 0x004fc80000000000 */
[----:B---3--:R-:W-:-:S05]  /*0cb0*/  FMUL R27, R8, R17 ;  /* 0x00000011081b7220 */ /* 0x008fca0000400000 */
[----:B------:R0:W-:Y:S04]  /*0cc0*/  STG.E desc[UR10][R22.64], R27 ;  /* 0x0000001b16007986 */ /* 0x0001e8000c10190a */
[----:B------:R-:W2:Y:S04]  /*0cd0*/  LDG.E R16, desc[UR10][R18.64] ;  /* 0x0000000a12107981 */ /* 0x000ea8000c1e1900 */
[----:B------:R-:W2:Y:S04]  /*0ce0*/  LDG.E R17, desc[UR10][R12.64] ;  /* 0x0000000a0c117981 */ /* 0x000ea8000c1e1900 */
[----:B-1----:R-:W3:Y:S01]  /*0cf0*/  LDG.E R11, desc[UR10][R14.64+-0x4] ;  /* 0xfffffc0a0e0b7981 */ /* 0x002ee2000c1e1900 */
[----:B------:R-:W-:-:S04]  /*0d00*/  IMAD.WIDE R20, R7, 0x4, R22 ;  /* 0x0000000407147825 */ /* 0x000fc800078e0216 */
[----:B--2---:R-:W-:Y:S01]  /*0d10*/  FADD R10, R16, -R17 ;  /* 0x80000011100a7221 */ /* 0x004fe20000000000 */
[----:B------:R-:W-:-:S04]  /*0d20*/  IMAD.WIDE R16, R7, 0x4, R18 ;  /* 0x0000000407107825 */ /* 0x000fc800078e0212 */
[----:B---3--:R-:W-:-:S05]  /*0d30*/  FMUL R25, R10, R11 ;  /* 0x0000000b0a197220 */ /* 0x008fca0000400000 */
[----:B------:R1:W-:Y:S04]  /*0d40*/  STG.E desc[UR10][R20.64], R25 ;  /* 0x0000001914007986 */ /* 0x0003e8000c10190a */
[----:B------:R-:W2:Y:S04]  /*0d50*/  LDG.E R11, desc[UR10][R16.64] ;  /* 0x0000000a100b7981 */ /* 0x000ea8000c1e1900 */
[----:B------:R-:W2:Y:S04]  /*0d60*/  LDG.E R24, desc[UR10][R12.64] ;  /* 0x0000000a0c187981 */ /* 0x000ea8000c1e1900 */
[----:B------:R-:W3:Y:S01]  /*0d70*/  LDG.E R26, desc[UR10][R14.64] ;  /* 0x0000000a0e1a7981 */ /* 0x000ee2000c1e1900 */
[----:B0-----:R-:W-:-:S04]  /*0d80*/  IMAD.WIDE R22, R7, 0x4, R20 ;  /* 0x0000000407167825 */ /* 0x001fc800078e0214 */
        /* <DEDUP_REMOVED lines=8> */
[----:B--2---:R-:W-:-:S04]  /*0e10*/  FADD R24, R24, -R29 ;  /* 0x8000001d18187221 */ /* 0x004fc80000000000 */
[----:B---3--:R-:W-:Y:S01]  /*0e20*/  FMUL R29, R24, R21 ;  /* 0x00000015181d7220 */ /* 0x008fe20000400000 */
[----:B------:R-:W-:-:S04]  /*0e30*/  IMAD.WIDE R20, R7, 0x4, R18 ;  /* 0x0000000407147825 */ /* 0x000fc800078e0212 */
[----:B------:R1:W-:Y:S04]  /*0e40*/  STG.E desc[UR10][R16.64], R29 ;  /* 0x0000001d10007986 */ /* 0x0003e8000c10190a */
[----:B------:R-:W2:Y:S04]  /*0e50*/  LDG.E R25, desc[UR10][R20.64] ;  /* 0x0000000a14197981 */ /* 0x000ea8000c1e1900 */
[----:B------:R-:W2:Y:S04]  /*0e60*/  LDG.E R26, desc[UR10][R12.64] ;  /* 0x0000000a0c1a7981 */ /* 0x000ea8000c1e1900 */
[----:B0-----:R-:W3:Y:S01]  /*0e70*/  LDG.E R22, desc[UR10][R14.64+0x8] ;  /* 0x0000080a0e167981 */ /* 0x001ee2000c1e1900 */
[----:B------:R-:W-:-:S04]  /*0e80*/  IMAD.WIDE R18, R7, 0x4, R16 ;  /* 0x0000000407127825 */ /* 0x000fc800078e0210 */
[----:B--2---:R-:W-:-:S04]  /*0e90*/  FADD R25, R25, -R26 ;  /* 0x8000001a19197221 */ /* 0x004fc80000000000 */
[----:B---3--:R-:W-:Y:S01]  /*0ea0*/  FMUL R27, R25, R22 ;  /* 0x00000016191b7220 */ /* 0x008fe20000400000 */
[----:B------:R-:W-:-:S04]  /*0eb0*/  IMAD.WIDE R22, R7, 0x4, R20 ;  /* 0x0000000407167825 */ /* 0x000fc800078e0214 */
[----:B------:R2:W-:Y:S04]  /*0ec0*/  STG.E desc[UR10][R18.64], R27 ;  /* 0x0000001b12007986 */ /* 0x0005e8000c10190a */
[----:B------:R-:W3:Y:S04]  /*0ed0*/  LDG.E R22, desc[UR10][R22.64] ;  /* 0x0000000a16167981 */ /* 0x000ee8000c1e1900 */
[----:B------:R-:W3:Y:S04]  /*0ee0*/  LDG.E R26, desc[UR10][R12.64] ;  /* 0x0000000a0c1a7981 */ /* 0x000ee8000c1e1900 */
[----:B------:R0:W4:Y:S01]  /*0ef0*/  LDG.E R28, desc[UR10][R14.64+0xc] ;  /* 0x00000c0a0e1c7981 */ /* 0x000122000c1e1900 */
[----:B------:R-:W-:Y:S01]  /*0f00*/  FFMA R5, R5, R5, R9 ;  /* 0x0000000505057223 */ /* 0x000fe20000000009 */
[----:B-1----:R-:W-:-:S04]  /*0f10*/  IMAD.WIDE R16, R7, 0x4, R18 ;  /* 0x0000000407107825 */ /* 0x002fc800078e0212 */
[----:B------:R-:W-:-:S04]  /*0f20*/  FFMA R5, R2, R2, R5 ;  /* 0x0000000202057223 */ /* 0x000fc80000000005 */
[----:B------:R-:W-:Y:S01]  /*0f30*/  FFMA R5, R8, R8, R5 ;  /* 0x0000000808057223 */ /* 0x000fe20000000005 */
[----:B------:R-:W-:-:S03]  /*0f40*/  UIADD3 UR8, UPT, UPT, UR8, 0x8, URZ ;  /* 0x0000000808087890 */ /* 0x000fc6000fffe0ff */
[----:B------:R-:W-:Y:S01]  /*0f50*/  FFMA R10, R10, R10, R5 ;  /* 0x0000000a0a0a7223 */ /* 0x000fe20000000005 */
[----:B------:R-:W-:-:S03]  /*0f60*/  UISETP.NE.AND UP1, UPT, UR8, URZ, UPT ;  /* 0x000000ff0800728c */ /* 0x000fc6000bf25270 */
[----:B------:R-:W-:-:S04]  /*0f70*/  FFMA R11, R11, R11, R10 ;  /* 0x0000000b0b0b7223 */ /* 0x000fc8000000000a */
[----:B------:R-:W-:Y:S01]  /*0f80*/  FFMA R24, R24, R24, R11 ;  /* 0x0000001818187223 */ /* 0x000fe2000000000b */
[----:B0-----:R-:W-:-:S03]  /*0f90*/  IADD3 R14, P0, PT, R14, 0x20, RZ ;  /* 0x000000200e0e7810 */ /* 0x001fc60007f1e0ff */
[----:B------:R-:W-:Y:S01]  /*0fa0*/  FFMA R24, R25, R25, R24 ;  /* 0x0000001919187223 */ /* 0x000fe20000000018 */
[----:B------:R-:W-:Y:S02]  /*0fb0*/  IADD3.X R15, PT, PT, RZ, R15, RZ, P0, !PT ;  /* 0x0000000fff0f7210 */ /* 0x000fe400007fe4ff */
[----:B------:R-:W-:Y:S01]  /*0fc0*/  LEA R0, R7, R0, 0x3 ;  /* 0x0000000007007211 */ /* 0x000fe200078e18ff */
[----:B---3--:R-:W-:-:S04]  /*0fd0*/  FADD R9, R22, -R26 ;  /* 0x8000001a16097221 */ /* 0x008fc80000000000 */
[----:B----4-:R-:W-:-:S05]  /*0fe0*/  FMUL R21, R9, R28 ;  /* 0x0000001c09157220 */ /* 0x010fca0000400000 */
[----:B------:R2:W-:Y:S01]  /*0ff0*/  STG.E desc[UR10][R16.64], R21 ;  /* 0x0000001510007986 */ /* 0x0005e2000c10190a */
[----:B------:R-:W-:Y:S01]  /*1000*/  FFMA R9, R9, R9, R24 ;  /* 0x0000000909097223 */ /* 0x000fe20000000018 */
[----:B------:R-:W-:Y:S06]  /*1010*/  BRA.U UP1, `(.L_x_10) ;  /* 0xfffffff901bc7547 */ /* 0x000fec000b83ffff */
.L_x_9:
[----:B------:R-:W-:Y:S05]  /*1020*/  BRA.U !UP0, `(.L_x_8) ;  /* 0x0000000508747547 */ /* 0x000fea000b800000 */
[----:B------:R-:W-:Y:S02]  /*1030*/  UISETP.GE.U32.AND UP0, UPT, UR9, 0x4, UPT ;  /* 0x000000040900788c */ /* 0x000fe4000bf06070 */
[----:B------:R-:W-:-:S04]  /*1040*/  ULOP3.LUT UR5, UR6, 0x3, URZ, 0xc0, !UPT ;  /* 0x0000000306057892 */ /* 0x000fc8000f8ec0ff */
[----:B------:R-:W-:-:S03]  /*1050*/  UISETP.NE.AND UP1, UPT, UR5, URZ, UPT ;  /* 0x000000ff0500728c */ /* 0x000fc6000bf25270 */
[----:B------:R-:W-:Y:S08]  /*1060*/  BRA.U !UP0, `(.L_x_11) ;  /* 0x0000000108ac7547 */ /* 0x000ff0000b800000 */
[----:B0-----:R-:W0:Y:S01]  /*1070*/  LDC R0, c[0x0][0x380] ;  /* 0x0000e000ff007b82 */ /* 0x001e220000000800 */
[----:B------:R-:W3:Y:S07]  /*1080*/  LDG.E R7, desc[UR10][R12.64] ;  /* 0x0000000a0c077981 */ /* 0x000eee000c1e1900 */
[----:B------:R-:W1:Y:S08]  /*1090*/  LDC.64 R14, c[0x0][0x388] ;  /* 0x0000e200ff0e7b82 */ /* 0x000e700000000a00 */
[----:B------:R-:W4:Y:S01]  /*10a0*/  LDC.64 R10, c[0x0][0x3a8] ;  /* 0x0000ea00ff0a7b82 */ /* 0x000f220000000a00 */
[----:B0-----:R-:W-:-:S07]  /*10b0*/  IMAD R5, R3, R0, R6 ;  /* 0x0000000003057224 */ /* 0x001fce00078e0206 */
[----:B--2---:R-:W0:Y:S01]  /*10c0*/  LDC.64 R16, c[0x0][0x3a0] ;  /* 0x0000e800ff107b82 */ /* 0x004e220000000a00 */
[----:B-1----:R-:W-:-:S05]  /*10d0*/  IMAD.WIDE R14, R5, 0x4, R14 ;  /* 0x00000004050e7825 */ /* 0x002fca00078e020e */
[----:B------:R-:W3:Y:S01]  /*10e0*/  LDG.E R2, desc[UR10][R14.64] ;  /* 0x0000000a0e027981 */ /* 0x000ee2000c1e1900 */
[----:B----4-:R-:W-:-:S05]  /*10f0*/  IMAD.WIDE.U32 R10, R3, 0x4, R10 ;  /* 0x00000004030a7825 */ /* 0x010fca00078e000a */
[----:B------:R-:W2:Y:S01]  /*1100*/  LDG.E R19, desc[UR10][R10.64] ;  /* 0x0000000a0a137981 */ /* 0x000ea2000c1e1900 */
[----:B0-----:R-:W-:-:S04]  /*1110*/  IMAD.WIDE R16, R5, 0x4, R16 ;  /* 0x0000000405107825 */ /* 0x001fc800078e0210 */
[----:B---3--:R-:W-:-:S04]  /*1120*/  FADD R2, R2, -R7 ;  /* 0x8000000702027221 */ /* 0x008fc80000000000 */
[----:B--2---:R-:W-:Y:S01]  /*1130*/  FMUL R7, R2, R19 ;  /* 0x0000001302077220 */ /* 0x004fe20000400000 */
[----:B------:R-:W-:-:S04]  /*1140*/  IMAD.WIDE R18, R0, 0x4, R14 ;  /* 0x0000000400127825 */ /* 0x000fc800078e020e */
[----:B------:R0:W-:Y:S04]  /*1150*/  STG.E desc[UR10][R16.64], R7 ;  /* 0x0000000710007986 */ /* 0x0001e8000c10190a */
[----:B------:R-:W2:Y:S04]  /*1160*/  LDG.E R5, desc[UR10][R18.64] ;  /* 0x0000000a12057981 */ /* 0x000ea8000c1e1900 */
[----:B------:R-:W2:Y:S04]  /*1170*/  LDG.E R8, desc[UR10][R12.64] ;  /* 0x0000000a0c087981 */ /* 0x000ea8000c1e1900 */
[----:B------:R-:W3:Y:S01]  /*1180*/  LDG.E R20, desc[UR10][R10.64+0x4] ;  /* 0x0000040a0a147981 */ /* 0x000ee2000c1e1900 */
[----:B------:R-:W-:-:S04]  /*1190*/  IMAD.WIDE R14, R0, 0x4, R16 ;  /* 0x00000004000e7825 */ /* 0x000fc800078e0210 */
[----:B--2---:R-:W-:-:S04]  /*11a0*/  FADD R5, R5, -R8 ;  /* 0x8000000805057221 */ /* 0x004fc80000000000 */
[----:B---3--:R-:W-:Y:S01]  /*11b0*/  FMUL R23, R5, R20 ;  /* 0x0000001405177220 */ /* 0x008fe20000400000 */
[----:B------:R-:W-:-:S04]  /*11c0*/  IMAD.WIDE R20, R0, 0x4, R18 ;  /* 0x0000000400147825 */ /* 0x000fc800078e0212 */
        /* <DEDUP_REMOVED lines=11> */
[----:B------:R-:W4:Y:S01]  /*1280*/  LDG.E R8, desc[UR10][R10.64+0xc] ;  /* 0x00000c0a0a087981 */ /* 0x000f22000c1e1900 */
[----:B-1----:R-:W-:-:S04]  /*1290*/  IMAD.WIDE R14, R0, 0x4, R16 ;  /* 0x00000004000e7825 */ /* 0x002fc800078e0210 */
[----:B------:R-:W-:-:S04]  /*12a0*/  FFMA R2, R2, R2, R9 ;  /* 0x0000000202027223 */ /* 0x000fc80000000009 */
[----:B------:R-:W-:-:S04]  /*12b0*/  FFMA R2, R5, R5, R2 ;  /* 0x0000000505027223 */ /* 0x000fc80000000002 */
[----:B------:R-:W-:Y:S01]  /*12c0*/  FFMA R2, R7, R7, R2 ;  /* 0x0000000707027223 */ /* 0x000fe20000000002 */
[----:B------:R-:W-:Y:S01]  /*12d0*/  IADD3 R3, PT, PT, R3, 0x4, RZ ;  /* 0x0000000403037810 */ /* 0x000fe20007ffe0ff */
[----:B--2---:R-:W-:-:S04]  /*12e0*/  FADD R27, R18, -R27 ;  /* 0x8000001b121b7221 */ /* 0x004fc80000000000 */
[----:B----4-:R-:W-:-:S05]  /*12f0*/  FMUL R21, R27, R8 ;  /* 0x000000081b157220 */ /* 0x010fca0000400000 */
[----:B------:R3:W-:Y:S01]  /*1300*/  STG.E desc[UR10][R14.64], R21 ;  /* 0x000000150e007986 */ /* 0x0007e2000c10190a */
[----:B------:R-:W-:-:S07]  /*1310*/  FFMA R9, R27, R27, R2 ;  /* 0x0000001b1b097223 */ /* 0x000fce0000000002 */
.L_x_11:
[----:B------:R-:W-:Y:S05]  /*1320*/  BRA.U !UP1, `(.L_x_8) ;  /* 0x0000000109b47547 */ /* 0x000fea000b800000 */
[----:B------:R-:W-:Y:S02]  /*1330*/  UISETP.NE.AND UP0, UPT, UR5, 0x1, UPT ;  /* 0x000000010500788c */ /* 0x000fe4000bf05270 */
[----:B------:R-:W-:-:S04]  /*1340*/  ULOP3.LUT UR4, UR6, 0x1, URZ, 0xc0, !UPT ;  /* 0x0000000106047892 */ /* 0x000fc8000f8ec0ff */
[----:B------:R-:W-:-:S03]  /*1350*/  UISETP.NE.U32.AND UP1, UPT, UR4, 0x1, UPT ;  /* 0x000000010400788c */ /* 0x000fc6000bf25070 */
[----:B------:R-:W-:Y:S08]  /*1360*/  BRA.U !UP0, `(.L_x_12) ;  /* 0x0000000108647547 */ /* 0x000ff0000b800000 */
[----:B------:R-:W2:Y:S01]  /*1370*/  LDC R5, c[0x0][0x380] ;  /* 0x0000e000ff057b82 */ /* 0x000ea20000000800 */
[----:B------:R-:W4:Y:S07]  /*1380*/  LDG.E R7, desc[UR10][R12.64] ;  /* 0x0000000a0c077981 */ /* 0x000f2e000c1e1900 */
[----:B---3--:R-:W1:Y:S08]  /*1390*/  LDC.64 R14, c[0x0][0x388] ;  /* 0x0000e200ff0e7b82 */ /* 0x008e700000000a00 */
[----:B------:R-:W3:Y:S01]  /*13a0*/  LDC.64 R10, c[0x0][0x3a8] ;  /* 0x0000ea00ff0a7b82 */ /* 0x000ee20000000a00 */
[----:B--2---:R-:W-:-:S07]  /*13b0*/  IMAD R21, R3, R5, R6 ;  /* 0x0000000503157224 */ /* 0x004fce00078e0206 */
[----:B------:R-:W2:Y:S01]  /*13c0*/  LDC.64 R16, c[0x0][0x3a0] ;  /* 0x0000e800ff107b82 */ /* 0x000ea20000000a00 */
[----:B-1----:R-:W-:-:S05]  /*13d0*/  IMAD.WIDE R14, R21, 0x4, R14 ;  /* 0x00000004150e7825 */ /* 0x002fca00078e020e */
[----:B0-----:R-:W4:Y:S01]  /*13e0*/  LDG.E R0, desc[UR10][R14.64] ;  /* 0x0000000a0e007981 */ /* 0x001f22000c1e1900 */
[----:B---3--:R-:W-:-:S05]  /*13f0*/  IMAD.WIDE.U32 R10, R3, 0x4, R10 ;  /* 0x00000004030a7825 */ /* 0x008fca00078e000a */
[----:B------:R-:W3:Y:S01]  /*1400*/  LDG.E R19, desc[UR10][R10.64] ;  /* 0x0000000a0a137981 */ /* 0x000ee2000c1e1900 */
[----:B--2---:R-:W-:-:S04]  /*1410*/  IMAD.WIDE R16, R21, 0x4, R16 ;  /* 0x0000000415107825 */ /* 0x004fc800078e0210 */
[----:B----4-:R-:W-:-:S04]  /*1420*/  FADD R0, R0, -R7 ;  /* 0x8000000700007221 */ /* 0x010fc80000000000 */
[----:B---3--:R-:W-:Y:S01]  /*1430*/  FMUL R7, R0, R19 ;  /* 0x0000001300077220 */ /* 0x008fe20000400000 */
[----:B------:R-:W-:-:S04]  /*1440*/  IMAD.WIDE R18, R5, 0x4, R14 ;  /* 0x0000000405127825 */ /* 0x000fc800078e020e */
[----:B------:R1:W-:Y:S04]  /*1450*/  STG.E desc[UR10][R16.64], R7 ;  /* 0x0000000710007986 */ /* 0x0003e8000c10190a */
[----:B------:R-:W2:Y:S04]  /*1460*/  LDG.E R18, desc[UR10][R18.64] ;  /* 0x0000000a12127981 */ /* 0x000ea8000c1e1900 */
[----:B------:R-:W2:Y:S04]  /*1470*/  LDG.E R21, desc[UR10][R12.64] ;  /* 0x0000000a0c157981 */ /* 0x000ea8000c1e1900 */
[----:B------:R-:W3:Y:S01]  /*1480*/  LDG.E R23, desc[UR10][R10.64+0x4] ;  /* 0x0000040a0a177981 */ /* 0x000ee2000c1e1900 */
[----:B------:R-:W-:-:S04]  /*1490*/  IMAD.WIDE R14, R5, 0x4, R16 ;  /* 0x00000004050e7825 */ /* 0x000fc800078e0210 */
[----:B------:R-:W-:Y:S01]  /*14a0*/  FFMA R9, R0, R0, R9 ;  /* 0x0000000000097223 */ /* 0x000fe20000000009 */
[----:B------:R-:W-:Y:S01]  /*14b0*/  IADD3 R3, PT, PT, R3, 0x2, RZ ;  /* 0x0000000203037810 */ /* 0x000fe20007ffe0ff */
[----:B--2---:R-:W-:-:S04]  /*14c0*/  FADD R2, R18, -R21 ;  /* 0x8000001512027221 */ /* 0x004fc80000000000 */
[----:B---3--:R-:W-:-:S05]  /*14d0*/  FMUL R23, R2, R23 ;  /* 0x0000001702177220 */ /* 0x008fca0000400000 */
[----:B------:R1:W-:Y:S01]  /*14e0*/  STG.E desc[UR10][R14.64], R23 ;  /* 0x000000170e007986 */ /* 0x0003e2000c10190a */
[----:B------:R-:W-:-:S07]  /*14f0*/  FFMA R9, R2, R2, R9 ;  /* 0x0000000202097223 */ /* 0x000fce0000000009 */
.L_x_12:
[----:B------:R-:W-:Y:S05]  /*1500*/  BRA.U UP1, `(.L_x_8) ;  /* 0x00000001013c7547 */ /* 0x000fea000b800000 */
[----:B------:R-:W4:Y:S01]  /*1510*/  LDC.64 R10, c[0x0][0x388] ;  /* 0x0000e200ff0a7b82 */ /* 0x000f220000000a00 */
[----:B------:R-:W5:Y:S01]  /*1520*/  LDCU UR4, c[0x0][0x380] ;  /* 0x00007000ff0477ac */ /* 0x000f620008000800 */
[----:B0-----:R-:W2:Y:S06]  /*1530*/  LDG.E R13, desc[UR10][R12.64] ;  /* 0x0000000a0c0d7981 */ /* 0x001eac000c1e1900 */
[----:B-1-3--:R-:W0:Y:S01]  /*1540*/  LDC.64 R14, c[0x0][0x3a8] ;  /* 0x0000ea00ff0e7b82 */ /* 0x00ae220000000a00 */
[----:B-----5:R-:W-:-:S04]  /*1550*/  IMAD R5, R3, UR4, R6 ;  /* 0x0000000403057c24 */ /* 0x020fc8000f8e0206 */
[----:B----4-:R-:W-:-:S06]  /*1560*/  IMAD.WIDE R10, R5, 0x4, R10 ;  /* 0x00000004050a7825 */ /* 0x010fcc00078e020a */
[----:B------:R-:W2:Y:S01]  /*1570*/  LDG.E R10, desc[UR10][R10.64] ;  /* 0x0000000a0a0a7981 */ /* 0x000ea2000c1e1900 */
[----:B0-----:R-:W-:Y:S02]  /*1580*/  IMAD.WIDE.U32 R2, R3, 0x4, R14 ;  /* 0x0000000403027825 */ /* 0x001fe400078e000e */
[----:B------:R-:W0:Y:S04]  /*1590*/  LDC.64 R14, c[0x0][0x3a0] ;  /* 0x0000e800ff0e7b82 */ /* 0x000e280000000a00 */
[----:B------:R-:W3:Y:S01]  /*15a0*/  LDG.E R3, desc[UR10][R2.64] ;  /* 0x0000000a02037981 */ /* 0x000ee2000c1e1900 */
[----:B0-----:R-:W-:-:S04]  /*15b0*/  IMAD.WIDE R14, R5, 0x4, R14 ;  /* 0x00000004050e7825 */ /* 0x001fc800078e020e */
[----:B--2---:R-:W-:-:S04]  /*15c0*/  FADD R0, R10, -R13 ;  /* 0x8000000d0a007221 */ /* 0x004fc80000000000 */
[----:B---3--:R-:W-:-:S05]  /*15d0*/  FMUL R5, R0, R3 ;  /* 0x0000000300057220 */ /* 0x008fca0000400000 */
[----:B------:R4:W-:Y:S01]  /*15e0*/  STG.E desc[UR10][R14.64], R5 ;  /* 0x000000050e007986 */ /* 0x0009e2000c10190a */
[----:B------:R-:W-:-:S07]  /*15f0*/  FFMA R9, R0, R0, R9 ;  /* 0x0000000000097223 */ /* 0x000fce0000000009 */
.L_x_8:
[----:B------:R-:W0:Y:S01]  /*1600*/  MUFU.RCP R3, R4 ;  /* 0x0000000400037308 */ /* 0x000e220000001000 */
[----:B------:R-:W5:Y:S01]  /*1610*/  LDC R2, c[0x0][0x384] ;  /* 0x0000e100ff027b82 */ /* 0x000f620000000800 */
[----:B------:R-:W-:Y:S06]  /*1620*/  BSSY.RECONVERGENT B2, `(.L_x_13) ;  /* 0x000000d000027945 */ /* 0x000fec0003800200 */
[----:B------:R-:W1:Y:S01]  /*1630*/  FCHK P0, R9, R4 ;  /* 0x0000000409007302 */ /* 0x000e620000000000 */
[----:B0-----:R-:W-:-:S04]  /*1640*/  FFMA R0, -R4, R3, 1 ;  /* 0x3f80000004007423 */ /* 0x001fc80000000103 */
[----:B------:R-:W-:-:S04]  /*1650*/  FFMA R0, R3, R0, R3 ;  /* 0x0000000003007223 */ /* 0x000fc80000000003 */
[----:B------:R-:W-:Y:S01]  /*1660*/  FFMA R3, R0, R9, RZ ;  /* 0x0000000900037223 */ /* 0x000fe200000000ff */
[----:B-----5:R-:W-:-:S03]  /*1670*/  ISETP.GE.AND P2, PT, R2, 0x1, PT ;  /* 0x000000010200780c */ /* 0x020fc60003f46270 */
[----:B------:R-:W-:-:S04]  /*1680*/  FFMA R2, -R4, R3, R9 ;  /* 0x0000000304027223 */ /* 0x000fc80000000109 */
[----:B------:R-:W-:Y:S01]  /*1690*/  FFMA R0, R0, R2, R3 ;  /* 0x0000000200007223 */ /* 0x000fe20000000003 */
[----:B-1----:R-:W-:Y:S06]  /*16a0*/  @!P0 BRA `(.L_x_14) ;  /* 0x0000000000108947 */ /* 0x002fec0003800000 */
[----:B------:R-:W-:Y:S02]  /*16b0*/  MOV R3, R9 ;  /* 0x0000000900037202 */ /* 0x000fe40000000f00 */
[----:B------:R-:W-:Y:S02]  /*16c0*/  MOV R0, R4 ;  /* 0x0000000400007202 */ /* 0x000fe40000000f00 */
[----:B------:R-:W-:-:S07]  /*16d0*/  MOV R8, 0x16f0 ;  /* 0x000016f000087802 */ /* 0x000fce0000000f00 */
[----:B--234-:R-:W-:Y:S05]  /*16e0*/  CALL.REL.NOINC `($__internal_1_$__cuda_sm3x_div_rn_noftz_f32_slowpath) ;  /* 0x0000002400a47944 */ /* 0x01cfea0003c00000 */
.L_x_14:
[----:B------:R-:W-:Y:S05]  /*16f0*/  BSYNC.RECONVERGENT B2 ;  /* 0x0000000000027941 */ /* 0x000fea0003800200 */
.L_x_13:
[----:B------:R-:W-:Y:S01]  /*1700*/  IADD3 R2, PT, PT, R0, -0xd000000, RZ ;  /* 0xf300000000027810 */ /* 0x000fe20007ffe0ff */
[----:B----4-:R0:W1:Y:S01]  /*1710*/  MUFU.RSQ R5, R0 ;  /* 0x0000000000057308 */ /* 0x0100620000001400 */
[----:B------:R-:W-:Y:S02]  /*1720*/  BSSY.RECONVERGENT B0, `(.L_x_15) ;  /* 0x000000b000007945 */ /* 0x000fe40003800200 */
[----:B------:R-:W-:-:S13]  /*1730*/  ISETP.GT.U32.AND P0, PT, R2, 0x727fffff, PT ;  /* 0x727fffff0200780c */ /* 0x000fda0003f04070 */
[----:B0-----:R-:W-:Y:S05]  /*1740*/  @!P0 BRA `(.L_x_16) ;  /* 0x0000000000108947 */ /* 0x001fea0003800000 */
[----:B------:R-:W-:-:S07]  /*1750*/  MOV R8, 0x1770 ;  /* 0x0000177000087802 */ /* 0x000fce0000000f00 */
[----:B-123--:R-:W-:Y:S05]  /*1760*/  CALL.REL.NOINC `($__internal_0_$__cuda_sm20_sqrt_rn_f32_slowpath) ;  /* 0x0000002400287944 */ /* 0x00efea0003c00000 */
[----:B------:R-:W-:Y:S01]  /*1770*/  MOV R2, R0 ;  /* 0x0000000000027202 */ /* 0x000fe20000000f00 */
[----:B------:R-:W-:Y:S06]  /*1780*/  BRA `(.L_x_17) ;  /* 0x0000000000107947 */ /* 0x000fec0003800000 */
.L_x_16:
[C---:B-1----:R-:W-:Y:S01]  /*1790*/  FMUL.FTZ R3, R5.reuse, R0 ;  /* 0x0000000005037220 */ /* 0x042fe20000410000 */
[----:B------:R-:W-:-:S03]  /*17a0*/  FMUL.FTZ R2, R5, 0.5 ;  /* 0x3f00000005027820 */ /* 0x000fc60000410000 */
[----:B------:R-:W-:-:S04]  /*17b0*/  FFMA R0, -R3, R3, R0 ;  /* 0x0000000303007223 */ /* 0x000fc80000000100 */
[----:B------:R-:W-:-:S07]  /*17c0*/  FFMA R2, R0, R2, R3 ;  /* 0x0000000200027223 */ /* 0x000fce0000000003 */
.L_x_17:
[----:B------:R-:W-:Y:S05]  /*17d0*/  BSYNC.RECONVERGENT B0 ;  /* 0x0000000000007941 */ /* 0x000fea0003800200 */
.L_x_15:
[----:B------:R-:W0:Y:S01]  /*17e0*/  F2F.F64.F32 R2, R2 ;  /* 0x0000000200027310 */ /* 0x000e220000201800 */
[----:B------:R-:W-:Y:S05]  /*17f0*/  @!P2 EXIT ;  /* 0x000000000000a94d */ /* 0x000fea0003800000 */
[----:B------:R-:W1:Y:S01]  /*1800*/  LDCU UR5, c[0x0][0x384] ;  /* 0x00007080ff0577ac */ /* 0x000e620008000800 */
[----:B------:R-:W-:Y:S01]  /*1810*/  UMOV UR6, 0x44f4a73d ;  /* 0x44f4a73d00067882 */ /* 0x000fe20000000000 */
[----:B------:R-:W-:Y:S01]  /*1820*/  UMOV UR7, 0x32a50ffd ;  /* 0x32a50ffd00077882 */ /* 0x000fe20000000000 */
[----:B------:R-:W-:Y:S01]  /*1830*/  UMOV UR4, URZ ;  /* 0x000000ff00047c82 */ /* 0x000fe20008000000 */
[----:B0-----:R-:W-:-:S06]  /*1840*/  DADD R2, R2, UR6 ;  /* 0x0000000602027e29 */ /* 0x001fcc0008000000 */
[----:B------:R0:W4:Y:S01]  /*1850*/  F2F.F32.F64 R9, R2 ;  /* 0x0000000200097310 */ /* 0x0001220000301000 */
[----:B-1----:R-:W-:Y:S02]  /*1860*/  UISETP.GE.U32.AND UP0, UPT, UR5, 0x10, UPT ;  /* 0x000000100500788c */ /* 0x002fe4000bf06070 */
[----:B------:R-:W-:-:S07]  /*1870*/  ULOP3.LUT UR6, UR5, 0xf, URZ, 0xc0, !UPT ;  /* 0x0000000f05067892 */ /* 0x000fce000f8ec0ff */
[----:B0---4-:R-:W-:Y:S05]  /*1880*/  BRA.U !UP0, `(.L_x_18) ;  /* 0x00000011089c7547 */ /* 0x011fea000b800000 */
[----:B------:R-:W0:Y:S01]  /*1890*/  LDC R5, c[0x0][0x380] ;  /* 0x0000e000ff057b82 */ /* 0x000e220000000800 */
[----:B------:R-:W-:Y:S01]  /*18a0*/  ULOP3.LUT UR4, UR5, 0x7ffffff0, URZ, 0xc0, !UPT ;  /* 0x7ffffff005047892 */ /* 0x000fe2000f8ec0ff */
[----:B------:R-:W-:-:S03]  /*18b0*/  MOV R4, R6 ;  /* 0x0000000600047202 */ /* 0x000fc60000000f00 */
[----:B------:R-:W-:-:S03]  /*18c0*/  UIADD3 UR5, UPT, UPT, -UR4, URZ, URZ ;  /* 0x000000ff04057290 */ /* 0x000fc6000fffe1ff */
[----:B---3--:R-:W1:Y:S09]  /*18d0*/  LDC.64 R14, c[0x0][0x3a0] ;  /* 0x0000e800ff0e7b82 */ /* 0x008e720000000a00 */
.L_x_51:
[----:B-1----:R-:W-:-:S05]  /*18e0*/  IMAD.WIDE R10, R4, 0x4, R14 ;  /* 0x00000004040a7825 */ /* 0x002fca00078e020e */
[----:B------:R-:W3:Y:S01]  /*18f0*/  LDG.E R3, desc[UR10][R10.64] ;  /* 0x0000000a0a037981 */ /* 0x000ee2000c1e1900 */
[----:B----4-:R-:W1:Y:S01]  /*1900*/  MUFU.RCP R0, R9 ;  /* 0x0000000900007308 */ /* 0x010e620000001000 */
[----:B------:R-:W-:Y:S01]  /*1910*/  UIADD3 UR5, UPT, UPT, UR5, 0x10, URZ ;  /* 0x0000001005057890 */ /* 0x000fe2000fffe0ff */
[----:B------:R-:W-:Y:S03]  /*1920*/  BSSY.RECONVERGENT B2, `(.L_x_19) ;  /* 0x000000d000027945 */ /* 0x000fe60003800200 */
[----:B------:R-:W-:Y:S01]  /*1930*/  UISETP.NE.AND UP0, UPT, UR5, URZ, UPT ;  /* 0x000000ff0500728c */ /* 0x000fe2000bf05270 */
[----:B-1----:R-:W-:-:S04]  /*1940*/  FFMA R7, -R9, R0, 1 ;  /* 0x3f80000009077423 */ /* 0x002fc80000000100 */
[----:B------:R-:W-:Y:S01]  /*1950*/  FFMA R0, R0, R7, R0 ;  /* 0x0000000700007223 */ /* 0x000fe20000000000 */
[----:B---3--:R-:W1:Y:S03]  /*1960*/  FCHK P0, R3, R9 ;  /* 0x0000000903007302 */ /* 0x008e660000000000 */
[----:B------:R-:W-:-:S04]  /*1970*/  FFMA R7, R3, R0, RZ ;  /* 0x0000000003077223 */ /* 0x000fc800000000ff */
[----:B------:R-:W-:-:S04]  /*1980*/  FFMA R2, -R9, R7, R3 ;  /* 0x0000000709027223 */ /* 0x000fc80000000103 */
[----:B------:R-:W-:Y:S01]  /*1990*/  FFMA R7, R0, R2, R7 ;  /* 0x0000000200077223 */ /* 0x000fe20000000007 */
[----:B-1----:R-:W-:Y:S06]  /*19a0*/  @!P0 BRA `(.L_x_20) ;  /* 0x0000000000108947 */ /* 0x002fec0003800000 */
[----:B------:R-:W-:Y:S02]  /*19b0*/  MOV R0, R9 ;  /* 0x0000000900007202 */ /* 0x000fe40000000f00 */
[----:B------:R-:W-:-:S07]  /*19c0*/  MOV R8, 0x19e0 ;  /* 0x000019e000087802 */ /* 0x000fce0000000f00 */
[----:B0-2---:R-:W-:Y:S05]  /*19d0*/  CALL.REL.NOINC `($__internal_1_$__cuda_sm3x_div_rn_noftz_f32_slowpath) ;  /* 0x0000002000e87944 */ /* 0x005fea0003c00000 */
[----:B------:R-:W-:-:S07]  /*19e0*/  MOV R7, R0 ;  /* 0x0000000000077202 */ /* 0x000fce0000000f00 */
.L_x_20:
[----:B------:R-:W-:Y:S05]  /*19f0*/  BSYNC.RECONVERGENT B2 ;  /* 0x0000000000027941 */ /* 0x000fea0003800200 */
.L_x_19:
[----:B0-2---:R-:W-:Y:S01]  /*1a00*/  IMAD.WIDE R16, R5, 0x4, R10 ;  /* 0x0000000405107825 */ /* 0x005fe200078e020a */
[----:B------:R0:W-:Y:S04]  /*1a10*/  STG.E desc[UR10][R10.64], R7 ;  /* 0x000000070a007986 */ /* 0x0001e8000c10190a */
[----:B------:R-:W2:Y:S01]  /*1a20*/  LDG.E R8, desc[UR10][R16.64] ;  /* 0x0000000a10087981 */ /* 0x000ea2000c1e1900 */
[----:B------:R-:W1:Y:S01]  /*1a30*/  MUFU.RCP R0, R9 ;  /* 0x0000000900007308 */ /* 0x000e620000001000 */
[----:B------:R-:W-:Y:S01]  /*1a40*/  BSSY.RECONVERGENT B2, `(.L_x_21) ;  /* 0x000000d000027945 */ /* 0x000fe20003800200 */
[----:B-1----:R-:W-:-:S04]  /*1a50*/  FFMA R3, -R9, R0, 1 ;  /* 0x3f80000009037423 */ /* 0x002fc80000000100 */
[----:B------:R-:W-:Y:S02]  /*1a60*/  FFMA R0, R0, R3, R0 ;  /* 0x0000000300007223 */ /* 0x000fe40000000000 */
[----:B--2---:R-:W1:Y:S02]  /*1a70*/  FCHK P0, R8, R9 ;  /* 0x0000000908007302 */ /* 0x004e640000000000 */
[----:B------:R-:W-:-:S04]  /*1a80*/  FFMA R2, R0, R8, RZ ;  /* 0x0000000800027223 */ /* 0x000fc800000000ff */
[----:B------:R-:W-:-:S04]  /*1a90*/  FFMA R3, -R9, R2, R8 ;  /* 0x0000000209037223 */ /* 0x000fc80000000108 */
[----:B------:R-:W-:Y:S01]  /*1aa0*/  FFMA R3, R0, R3, R2 ;  /* 0x0000000300037223 */ /* 0x000fe20000000002 */
[----:B01----:R-:W-:Y:S06]  /*1ab0*/  @!P0 BRA `(.L_x_22) ;  /* 0x0000000000148947 */ /* 0x003fec0003800000 */
[----:B------:R-:W-:Y:S02]  /*1ac0*/  MOV R3, R8 ;  /* 0x0000000800037202 */ /* 0x000fe40000000f00 */
[----:B------:R-:W-:Y:S02]  /*1ad0*/  MOV R0, R9 ;  /* 0x0000000900007202 */ /* 0x000fe40000000f00 */
[----:B------:R-:W-:-:S07]  /*1ae0*/  MOV R8, 0x1b00 ;  /* 0x00001b0000087802 */ /* 0x000fce0000000f00 */
[----:B------:R-:W-:Y:S05]  /*1af0*/  CALL.REL.NOINC `($__internal_1_$__cuda_sm3x_div_rn_noftz_f32_slowpath) ;  /* 0x0000002000a07944 */ /* 0x000fea0003c00000 */
[----:B------:R-:W-:-:S07]  /*1b00*/  MOV R3, R0 ;  /* 0x0000000000037202 */ /* 0x000fce0000000f00 */
.L_x_22:
[----:B------:R-:W-:Y:S05]  /*1b10*/  BSYNC.RECONVERGENT B2 ;  /* 0x0000000000027941 */ /* 0x000fea0003800200 */
.L_x_21:
[----:B------:R-:W-:Y:S01]  /*1b20*/  IMAD.WIDE R10, R5, 0x4, R16 ;  /* 0x00000004050a7825 */ /* 0x000fe200078e0210 */
        /* <DEDUP_REMOVED lines=16> */
.L_x_24:
[----:B------:R-:W-:Y:S05]  /*1c30*/  BSYNC.RECONVERGENT B2 ;  /* 0x0000000000027941 */ /* 0x000fea0003800200 */
.L_x_23:
        /* <DEDUP_REMOVED lines=17> */
.L_x_26:
[----:B------:R-:W-:Y:S05]  /*1d50*/  BSYNC.RECONVERGENT B2 ;  /* 0x0000000000027941 */ /* 0x000fea0003800200 */
.L_x_25:
        /* <DEDUP_REMOVED lines=17> */
.L_x_28:
[----:B------:R-:W-:Y:S05]  /*1e70*/  BSYNC.RECONVERGENT B2 ;  /* 0x0000000000027941 */ /* 0x000fea0003800200 */
.L_x_27:
        /* <DEDUP_REMOVED lines=17> */
.L_x_30:
[----:B------:R-:W-:Y:S05]  /*1f90*/  BSYNC.RECONVERGENT B2 ;  /* 0x0000000000027941 */ /* 0x000fea0003800200 */
.L_x_29:
        /* <DEDUP_REMOVED lines=17> */
.L_x_32:
[----:B------:R-:W-:Y:S05]  /*20b0*/  BSYNC.RECONVERGENT B2 ;  /* 0x0000000000027941 */ /* 0x000fea0003800200 */
.L_x_31:
        /* <DEDUP_REMOVED lines=17> */
.L_x_34:
[----:B------:R-:W-:Y:S05]  /*21d0*/  BSYNC.RECONVERGENT B2 ;  /* 0x0000000000027941 */ /* 0x000fea0003800200 */
.L_x_33:
        /* <DEDUP_REMOVED lines=17> */
.L_x_36:
[----:B------:R-:W-:Y:S05]  /*22f0*/  BSYNC.RECONVERGENT B2 ;  /* 0x0000000000027941 */ /* 0x000fea0003800200 */
.L_x_35:
        /* <DEDUP_REMOVED lines=17> */
.L_x_38:
[----:B------:R-:W-:Y:S05]  /*2410*/  BSYNC.RECONVERGENT B2 ;  /* 0x0000000000027941 */ /* 0x000fea0003800200 */
.L_x_37:
        /* <DEDUP_REMOVED lines=17> */
.L_x_40:
[----:B------:R-:W-:Y:S05]  /*2530*/  BSYNC.RECONVERGENT B2 ;  /* 0x0000000000027941 */ /* 0x000fea0003800200 */
.L_x_39:
        /* <DEDUP_REMOVED lines=17> */
.L_x_42:
[----:B------:R-:W-:Y:S05]  /*2650*/  BSYNC.RECONVERGENT B2 ;  /* 0x0000000000027941 */ /* 0x000fea0003800200 */
.L_x_41:
        /* <DEDUP_REMOVED lines=17> */
.L_x_44:
[----:B------:R-:W-:Y:S05]  /*2770*/  BSYNC.RECONVERGENT B2 ;  /* 0x0000000000027941 */ /* 0x000fea0003800200 */
.L_x_43:
        /* <DEDUP_REMOVED lines=17> */
.L_x_46:
[----:B------:R-:W-:Y:S05]  /*2890*/  BSYNC.RECONVERGENT B2 ;  /* 0x0000000000027941 */ /* 0x000fea0003800200 */
.L_x_45:
        /* <DEDUP_REMOVED lines=17> */
.L_x_48:
[----:B------:R-:W-:Y:S05]  /*29b0*/  BSYNC.RECONVERGENT B2 ;  /* 0x0000000000027941 */ /* 0x000fea0003800200 */
.L_x_47:
        /* <DEDUP_REMOVED lines=16> */
.L_x_50:
[----:B------:R-:W-:Y:S05]  /*2ac0*/  BSYNC.RECONVERGENT B2 ;  /* 0x0000000000027941 */ /* 0x000fea0003800200 */
.L_x_49:
[----:B------:R4:W-:Y:S01]  /*2ad0*/  STG.E desc[UR10][R16.64], R0 ;  /* 0x0000000010007986 */ /* 0x0009e2000c10190a */
[----:B------:R-:W-:Y:S01]  /*2ae0*/  LEA R4, R5, R4, 0x4 ;  /* 0x0000000405047211 */ /* 0x000fe200078e20ff */
[----:B------:R-:W-:Y:S06]  /*2af0*/  BRA.U UP0, `(.L_x_51) ;  /* 0xffffffed00787547 */ /* 0x000fec000b83ffff */
.L_x_18:
[----:B------:R-:W-:-:S13]  /*2b00*/  ISETP.NE.AND P0, PT, RZ, UR6, PT ;  /* 0x00000006ff007c0c */ /* 0x000fda000bf05270 */
[----:B------:R-:W-:Y:S05]  /*2b10*/  @!P0 EXIT ;  /* 0x000000000000894d */ /* 0x000fea0003800000 */
[----:B------:R-:W0:Y:S01]  /*2b20*/  LDCU UR5, c[0x0][0x384] ;  /* 0x00007080ff0577ac */ /* 0x000e220008000800 */
[----:B------:R-:W-:Y:S02]  /*2b30*/  UISETP.GE.U32.AND UP0, UPT, UR6, 0x8, UPT ;  /* 0x000000080600788c */ /* 0x000fe4000bf06070 */
[----:B0-----:R-:W-:-:S07]  /*2b40*/  ULOP3.LUT UR5, UR5, 0x7, URZ, 0xc0, !UPT ;  /* 0x0000000705057892 */ /* 0x001fce000f8ec0ff */
[----:B------:R-:W-:Y:S05]  /*2b50*/  BRA.U !UP0, `(.L_x_52) ;  /* 0x0000000908687547 */ /* 0x000fea000b800000 */
[----:B------:R-:W0:Y:S08]  /*2b60*/  LDC R3, c[0x0][0x380] ;  /* 0x0000e000ff037b82 */ /* 0x000e300000000800 */
[----:B------:R-:W1:Y:S01]  /*2b70*/  LDC.64 R10, c[0x0][0x3a0] ;  /* 0x0000e800ff0a7b82 */ /* 0x000e620000000a00 */
[----:B0-----:R-:W-:-:S04]  /*2b80*/  IMAD R3, R3, UR4, R6 ;  /* 0x0000000403037c24 */ /* 0x001fc8000f8e0206 */
[----:B-1----:R-:W-:-:S05]  /*2b90*/  IMAD.WIDE R10, R3, 0x4, R10 ;  /* 0x00000004030a7825 */ /* 0x002fca00078e020a */
[----:B------:R-:W5:Y:S01]  /*2ba0*/  LDG.E R4, desc[UR10][R10.64] ;  /* 0x0000000a0a047981 */ /* 0x000f62000c1e1900 */
[----:B----4-:R-:W0:Y:S01]  /*2bb0*/  MUFU.RCP R0, R9 ;  /* 0x0000000900007308 */ /* 0x010e220000001000 */
[----:B------:R-:W-:Y:S01]  /*2bc0*/  BSSY.RECONVERGENT B2, `(.L_x_53) ;  /* 0x000000d000027945 */ /* 0x000fe20003800200 */
[----:B0-----:R-:W-:-:S04]  /*2bd0*/  FFMA R3, -R9, R0, 1 ;  /* 0x3f80000009037423 */ /* 0x001fc80000000100 */
[----:B------:R-:W-:Y:S02]  /*2be0*/  FFMA R0, R0, R3, R0 ;  /* 0x0000000300007223 */ /* 0x000fe40000000000 */
[----:B-----5:R-:W0:Y:S02]  /*2bf0*/  FCHK P0, R4, R9 ;  /* 0x0000000904007302 */ /* 0x020e240000000000 */
[----:B------:R-:W-:-:S04]  /*2c00*/  FFMA R2, R0, R4, RZ ;  /* 0x0000000400027223 */ /* 0x000fc800000000ff */
[----:B------:R-:W-:-:S04]  /*2c10*/  FFMA R3, -R9, R2, R4 ;  /* 0x0000000209037223 */ /* 0x000fc80000000104 */
[----:B------:R-:W-:Y:S01]  /*2c20*/  FFMA R3, R0, R3, R2 ;  /* 0x0000000300037223 */ /* 0x000fe20000000002 */
[----:B0-----:R-:W-:Y:S06]  /*2c30*/  @!P0 BRA `(.L_x_54) ;  /* 0x0000000000148947 */ /* 0x001fec0003800000 */
[----:B------:R-:W-:Y:S02]  /*2c40*/  MOV R3, R4 ;  /* 0x0000000400037202 */ /* 0x000fe40000000f00 */
[----:B------:R-:W-:Y:S02]  /*2c50*/  MOV R0, R9 ;  /* 0x0000000900007202 */ /* 0x000fe40000000f00 */
[----:B------:R-:W-:-:S07]  /*2c60*/  MOV R8, 0x2c80 ;  /* 0x00002c8000087802 */ /* 0x000fce0000000f00 */
[----:B--23--:R-:W-:Y:S05]  /*2c70*/  CALL.REL.NOINC `($__internal_1_$__cuda_sm3x_div_rn_noftz_f32_slowpath) ;  /* 0x0000001000407944 */ /* 0x00cfea0003c00000 */
[----:B------:R-:W-:-:S07]  /*2c80*/  MOV R3, R0 ;  /* 0x0000000000037202 */ /* 0x000fce0000000f00 */
.L_x_54:
[----:B------:R-:W-:Y:S05]  /*2c90*/  BSYNC.RECONVERGENT B2 ;  /* 0x0000000000027941 */ /* 0x000fea0003800200 */
.L_x_53:
[----:B------:R-:W0:Y:S01]  /*2ca0*/  LDC R5, c[0x0][0x380] ;  /* 0x0000e000ff057b82 */ /* 0x000e220000000800 */
[----:B------:R1:W-:Y:S01]  /*2cb0*/  STG.E desc[UR10][R10.64], R3 ;  /* 0x000000030a007986 */ /* 0x0003e2000c10190a */
[----:B0-----:R-:W-:-:S05]  /*2cc0*/  IMAD.WIDE R4, R5, 0x4, R10 ;  /* 0x0000000405047825 */ /* 0x001fca00078e020a */
[----:B------:R-:W4:Y:S01]  /*2cd0*/  LDG.E R8, desc[UR10][R4.64] ;  /* 0x0000000a04087981 */ /* 0x000f22000c1e1900 */
[----:B------:R-:W0:Y:S01]  /*2ce0*/  MUFU.RCP R0, R9 ;  /* 0x0000000900007308 */ /* 0x000e220000001000 */
[----:B------:R-:W-:Y:S01]  /*2cf0*/  BSSY.RECONVERGENT B2, `(.L_x_55) ;  /* 0x000000d000027945 */ /* 0x000fe20003800200 */
[----:B0-----:R-:W-:-:S04]  /*2d00*/  FFMA R7, -R9, R0, 1 ;  /* 0x3f80000009077423 */ /* 0x001fc80000000100 */
[----:B------:R-:W-:Y:S02]  /*2d10*/  FFMA R0, R0, R7, R0 ;  /* 0x0000000700007223 */ /* 0x000fe40000000000 */
[----:B----4-:R-:W0:Y:S02]  /*2d20*/  FCHK P0, R8, R9 ;  /* 0x0000000908007302 */ /* 0x010e240000000000 */
[----:B------:R-:W-:-:S04]  /*2d30*/  FFMA R2, R0, R8, RZ ;  /* 0x0000000800027223 */ /* 0x000fc800000000ff */
[----:B------:R-:W-:-:S04]  /*2d40*/  FFMA R7, -R9, R2, R8 ;  /* 0x0000000209077223 */ /* 0x000fc80000000108 */
[----:B------:R-:W-:Y:S01]  /*2d50*/  FFMA R7, R0, R7, R2 ;  /* 0x0000000700077223 */ /* 0x000fe20000000002 */
[----:B01----:R-:W-:Y:S06]  /*2d60*/  @!P0 BRA `(.L_x_56) ;  /* 0x0000000000148947 */ /* 0x003fec0003800000 */
[----:B------:R-:W-:Y:S02]  /*2d70*/  MOV R3, R8 ;  /* 0x0000000800037202 */ /* 0x000fe40000000f00 */
[----:B------:R-:W-:Y:S02]  /*2d80*/  MOV R0, R9 ;  /* 0x0000000900007202 */ /* 0x000fe40000000f00 */
[----:B------:R-:W-:-:S07]  /*2d90*/  MOV R8, 0x2db0 ;  /* 0x00002db000087802 */ /* 0x000fce0000000f00 */
[----:B--23--:R-:W-:Y:S05]  /*2da0*/  CALL.REL.NOINC `($__internal_1_$__cuda_sm3x_div_rn_noftz_f32_slowpath) ;  /* 0x0000000c00f47944 */ /* 0x00cfea0003c00000 */
[----:B------:R-:W-:-:S07]  /*2db0*/  MOV R7, R0 ;  /* 0x0000000000077202 */ /* 0x000fce0000000f00 */
.L_x_56:
[----:B------:R-:W-:Y:S05]  /*2dc0*/  BSYNC.RECONVERGENT B2 ;  /* 0x0000000000027941 */ /* 0x000fea0003800200 */
.L_x_55:
        /* <DEDUP_REMOVED lines=18> */
.L_x_58:
[----:B------:R-:W-:Y:S05]  /*2ef0*/  BSYNC.RECONVERGENT B2 ;  /* 0x0000000000027941 */ /* 0x000fea0003800200 */
.L_x_57:
        /* <DEDUP_REMOVED lines=18> */
.L_x_60:
[----:B------:R-:W-:Y:S05]  /*3020*/  BSYNC.RECONVERGENT B2 ;  /* 0x0000000000027941 */ /* 0x000fea0003800200 */
.L_x_59:
        /* <DEDUP_REMOVED lines=18> */
.L_x_62:
[----:B------:R-:W-:Y:S05]  /*3150*/  BSYNC.RECONVERGENT B2 ;  /* 0x0000000000027941 */ /* 0x000fea0003800200 */
.L_x_61:
        /* <DEDUP_REMOVED lines=18> */
.L_x_64:
[----:B------:R-:W-:Y:S05]  /*3280*/  BSYNC.RECONVERGENT B2 ;  /* 0x0000000000027941 */ /* 0x000fea0003800200 */
.L_x_63:
        /* <DEDUP_REMOVED lines=18> */
.L_x_66:
[----:B------:R-:W-:Y:S05]  /*33b0*/  BSYNC.RECONVERGENT B2 ;  /* 0x0000000000027941 */ /* 0x000fea0003800200 */
.L_x_65:
        /* <DEDUP_REMOVED lines=17> */
.L_x_68:
[----:B------:R-:W-:Y:S05]  /*34d0*/  BSYNC.RECONVERGENT B2 ;  /* 0x0000000000027941 */ /* 0x000fea0003800200 */
.L_x_67:
[----:B------:R0:W-:Y:S01]  /*34e0*/  STG.E desc[UR10][R4.64], R0 ;  /* 0x0000000004007986 */ /* 0x0001e2000c10190a */
[----:B------:R-:W-:-:S12]  /*34f0*/  UIADD3 UR4, UPT, UPT, UR4, 0x8, URZ ;  /* 0x0000000804047890 */ /* 0x000fd8000fffe0ff */
.L_x_52:
[----:B------:R-:W-:-:S13]  /*3500*/  ISETP.NE.AND P0, PT, RZ, UR5, PT ;  /* 0x00000005ff007c0c */ /* 0x000fda000bf05270 */
[----:B------:R-:W-:Y:S05]  /*3510*/  @!P0 EXIT ;  /* 0x000000000000894d */ /* 0x000fea0003800000 */
[----:B------:R-:W1:Y:S01]  /*3520*/  LDCU UR6, c[0x0][0x384] ;  /* 0x00007080ff0677ac */ /* 0x000e620008000800 */
[----:B------:R-:W-:Y:S02]  /*3530*/  UISETP.GE.U32.AND UP0, UPT, UR5, 0x4, UPT ;  /* 0x000000040500788c */ /* 0x000fe4000bf06070 */
[----:B-1----:R-:W-:-:S07]  /*3540*/  ULOP3.LUT UR6, UR6, 0x3, URZ, 0xc0, !UPT ;  /* 0x0000000306067892 */ /* 0x002fce000f8ec0ff */
[----:B------:R-:W-:Y:S05]  /*3550*/  BRA.U !UP0, `(.L_x_69) ;  /* 0x0000000508387547 */ /* 0x000fea000b800000 */
[----:B------:R-:W1:Y:S08]  /*3560*/  LDC R3, c[0x0][0x380] ;  /* 0x0000e000ff037b82 */ /* 0x000e700000000800 */
[----:B0-----:R-:W0:Y:S01]  /*3570*/  LDC.64 R4, c[0x0][0x3a0] ;  /* 0x0000e800ff047b82 */ /* 0x001e220000000a00 */
[----:B-1----:R-:W-:-:S04]  /*3580*/  IMAD R3, R3, UR4, R6 ;  /* 0x0000000403037c24 */ /* 0x002fc8000f8e0206 */
[----:B0-----:R-:W-:-:S05]  /*3590*/  IMAD.WIDE R4, R3, 0x4, R4 ;  /* 0x0000000403047825 */ /* 0x001fca00078e0204 */
        /* <DEDUP_REMOVED lines=15> */
.L_x_71:
[----:B------:R-:W-:Y:S05]  /*3690*/  BSYNC.RECONVERGENT B2 ;  /* 0x0000000000027941 */ /* 0x000fea0003800200 */
.L_x_70:
        /* <DEDUP_REMOVED lines=18> */
.L_x_73:
[----:B------:R-:W-:Y:S05]  /*37c0*/  BSYNC.RECONVERGENT B2 ;  /* 0x0000000000027941 */ /* 0x000fea0003800200 */
.L_x_72:
        /* <DEDUP_REMOVED lines=18> */
.L_x_75:
[----:B------:R-:W-:Y:S05]  /*38f0*/  BSYNC.RECONVERGENT B2 ;  /* 0x0000000000027941 */ /* 0x000fea0003800200 */
.L_x_74:
        /* <DEDUP_REMOVED lines=17> */
.L_x_77:
[----:B------:R-:W-:Y:S05]  /*3a10*/  BSYNC.RECONVERGENT B2 ;  /* 0x0000000000027941 */ /* 0x000fea0003800200 */
.L_x_76:
[----:B------:R1:W-:Y:S01]  /*3a20*/  STG.E desc[UR10][R10.64], R0 ;  /* 0x000000000a007986 */ /* 0x0003e2000c10190a */
[----:B------:R-:W-:-:S12]  /*3a30*/  UIADD3 UR4, UPT, UPT, UR4, 0x4, URZ ;  /* 0x0000000404047890 */ /* 0x000fd8000fffe0ff */
.L_x_69:
[----:B------:R-:W-:-:S13]  /*3a40*/  ISETP.NE.AND P0, PT, RZ, UR6, PT ;  /* 0x00000006ff007c0c */ /* 0x000fda000bf05270 */
[----:B------:R-:W-:Y:S05]  /*3a50*/  @!P0 EXIT ;  /* 0x000000000000894d */ /* 0x000fea0003800000 */
[----:B-1----:R-:W1:Y:S01]  /*3a60*/  LDC R11, c[0x0][0x380] ;  /* 0x0000e000ff0b7b82 */ /* 0x002e620000000800 */
[----:B------:R-:W1:Y:S01]  /*3a70*/  LDCU UR7, c[0x0][0x380] ;  /* 0x00007000ff0777ac */ /* 0x000e620008000800 */
[----:B------:R-:W-:-:S06]  /*3a80*/  UIADD3 UR5, UPT, UPT, -UR6, URZ, URZ ;  /* 0x000000ff06057290 */ /* 0x000fcc000fffe1ff */
[----:B0-----:R-:W0:Y:S01]  /*3a90*/  LDC.64 R4, c[0x0][0x3a0] ;  /* 0x0000e800ff047b82 */ /* 0x001e220000000a00 */
[----:B-1----:R-:W-:-:S07]  /*3aa0*/  IMAD R11, R11, UR4, R6 ;  /* 0x000000040b0b7c24 */ /* 0x002fce000f8e0206 */
.L_x_80:
[----:B01-3--:R-:W-:-:S05]  /*3ab0*/  IMAD.WIDE R14, R11, 0x4, R4 ;  /* 0x000000040b0e7825 */ /* 0x00bfca00078e0204 */
[----:B------:R-:W3:Y:S01]  /*3ac0*/  LDG.E R6, desc[UR10][R14.64] ;  /* 0x0000000a0e067981 */ /* 0x000ee2000c1e1900 */
[----:B----4-:R-:W0:Y:S01]  /*3ad0*/  MUFU.RCP R0, R9 ;  /* 0x0000000900007308 */ /* 0x010e220000001000 */
[----:B------:R-:W-:Y:S01]  /*3ae0*/  UIADD3 UR5, UPT, UPT, UR5, 0x1, URZ ;  /* 0x0000000105057890 */ /* 0x000fe2000fffe0ff */
[----:B------:R-:W-:Y:S03]  /*3af0*/  BSSY.RECONVERGENT B2, `(.L_x_78) ;  /* 0x000000d000027945 */ /* 0x000fe60003800200 */
[----:B------:R-:W-:Y:S01]  /*3b00*/  UISETP.NE.AND UP0, UPT, UR5, URZ, UPT ;  /* 0x000000ff0500728c */ /* 0x000fe2000bf05270 */
[----:B0-----:R-:W-:-:S04]  /*3b10*/  FFMA R3, -R9, R0, 1 ;  /* 0x3f80000009037423 */ /* 0x001fc80000000100 */
[----:B------:R-:W-:Y:S01]  /*3b20*/  FFMA R0, R0, R3, R0 ;  /* 0x0000000300007223 */ /* 0x000fe20000000000 */
[----:B---3--:R-:W0:Y:S03]  /*3b30*/  FCHK P0, R6, R9 ;  /* 0x0000000906007302 */ /* 0x008e260000000000 */
[----:B------:R-:W-:-:S04]  /*3b40*/  FFMA R2, R0, R6, RZ ;  /* 0x0000000600027223 */ /* 0x000fc800000000ff */
[----:B------:R-:W-:-:S04]  /*3b50*/  FFMA R3, -R9, R2, R6 ;  /* 0x0000000209037223 */ /* 0x000fc80000000106 */
[----:B------:R-:W-:Y:S01]  /*3b60*/  FFMA R0, R0, R3, R2 ;  /* 0x0000000300007223 */ /* 0x000fe20000000002 */
[----:B0-----:R-:W-:Y:S06]  /*3b70*/  @!P0 BRA `(.L_x_79) ;  /* 0x0000000000108947 */ /* 0x001fec0003800000 */
[----:B------:R-:W-:Y:S02]  /*3b80*/  MOV R3, R6 ;  /* 0x0000000600037202 */ /* 0x000fe40000000f00 */
[----:B------:R-:W-:Y:S02]  /*3b90*/  MOV R0, R9 ;  /* 0x0000000900007202 */ /* 0x000fe40000000f00 */
[----:B------:R-:W-:-:S07]  /*3ba0*/  MOV R8, 0x3bc0 ;  /* 0x00003bc000087802 */ /* 0x000fce0000000f00 */
[----:B--2---:R-:W-:Y:S05]  /*3bb0*/  CALL.REL.NOINC `($__internal_1_$__cuda_sm3x_div_rn_noftz_f32_slowpath) ;  /* 0x0000000000707944 */ /* 0x004fea0003c00000 */
.L_x_79:
[----:B------:R-:W-:Y:S05]  /*3bc0*/  BSYNC.RECONVERGENT B2 ;  /* 0x0000000000027941 */ /* 0x000fea0003800200 */
.L_x_78:
[----:B------:R1:W-:Y:S01]  /*3bd0*/  STG.E desc[UR10][R14.64], R0 ;  /* 0x000000000e007986 */ /* 0x0003e2000c10190a */
[----:B------:R-:W-:Y:S01]  /*3be0*/  IADD3 R11, PT, PT, R11, UR7, RZ ;  /* 0x000000070b0b7c10 */ /* 0x000fe2000fffe0ff */
[----:B------:R-:W-:Y:S06]  /*3bf0*/  BRA.U UP0, `(.L_x_80) ;  /* 0xfffffffd00ac7547 */ /* 0x000fec000b83ffff */
[----:B------:R-:W-:Y:S05]  /*3c00*/  EXIT ;  /* 0x000000000000794d */ /* 0x000fea0003800000 */
        .weak           $__internal_0_$__cuda_sm20_sqrt_rn_f32_slowpath
        .type           $__internal_0_$__cuda_sm20_sqrt_rn_f32_slowpath,@function
        .size           $__internal_0_$__cuda_sm20_sqrt_rn_f32_slowpath,($__internal_1_$__cuda_sm3x_div_rn_noftz_f32_slowpath - $__internal_0_$__cuda_sm20_sqrt_rn_f32_slowpath)
$__internal_0_$__cuda_sm20_sqrt_rn_f32_slowpath:
[----:B------:R-:W-:-:S13]  /*3c10*/  LOP3.LUT P0, RZ, R0, 0x7fffffff, RZ, 0xc0, !PT ;  /* 0x7fffffff00ff7812 */ /* 0x000fda000780c0ff */
[----:B------:R-:W-:Y:S01]  /*3c20*/  @!P0 MOV R2, R0 ;  /* 0x0000000000028202 */ /* 0x000fe20000000f00 */
[----:B------:R-:W-:Y:S06]  /*3c30*/  @!P0 BRA `(.L_x_81) ;  /* 0x0000000000408947 */ /* 0x000fec0003800000 */
[----:B------:R-:W-:-:S13]  /*3c40*/  FSETP.GEU.FTZ.AND P0, PT, R0, RZ, PT ;  /* 0x000000ff0000720b */ /* 0x000fda0003f1e000 */
[----:B------:R-:W-:Y:S01]  /*3c50*/  @!P0 MOV R2, 0x7fffffff ;  /* 0x7fffffff00028802 */ /* 0x000fe20000000f00 */
[----:B------:R-:W-:Y:S06]  /*3c60*/  @!P0 BRA `(.L_x_81) ;  /* 0x0000000000348947 */ /* 0x000fec0003800000 */
[----:B------:R-:W-:-:S13]  /*3c70*/  FSETP.GTU.FTZ.AND P0, PT, |R0|, +INF , PT ;  /* 0x7f8000000000780b */ /* 0x000fda0003f1c200 */
[----:B------:R-:W-:Y:S01]  /*3c80*/  @P0 FADD.FTZ R2, R0, 1 ;  /* 0x3f80000000020421 */ /* 0x000fe20000010000 */
[----:B------:R-:W-:Y:S06]  /*3c90*/  @P0 BRA `(.L_x_81) ;  /* 0x0000000000280947 */ /* 0x000fec0003800000 */
[----:B------:R-:W-:-:S13]  /*3ca0*/  FSETP.NEU.FTZ.AND P0, PT, |R0|, +INF , PT ;  /* 0x7f8000000000780b */ /* 0x000fda0003f1d200 */
[----:B------:R-:W-:-:S04]  /*3cb0*/  @P0 FFMA R3, R0, 1.84467440737095516160e+19, RZ ;  /* 0x5f80000000030823 */ /* 0x000fc800000000ff */
[----:B------:R-:W0:Y:S02]  /*3cc0*/  @P0 MUFU.RSQ R2, R3 ;  /* 0x0000000300020308 */ /* 0x000e240000001400 */
[----:B0-----:R-:W-:Y:S01]  /*3cd0*/  @P0 FMUL.FTZ R4, R3, R2 ;  /* 0x0000000203040220 */ /* 0x001fe20000410000 */
[----:B------:R-:W-:Y:S01]  /*3ce0*/  @P0 FMUL.FTZ R7, R2, 0.5 ;  /* 0x3f00000002070820 */ /* 0x000fe20000410000 */
[----:B------:R-:W-:Y:S02]  /*3cf0*/  @!P0 MOV R2, R0 ;  /* 0x0000000000028202 */ /* 0x000fe40000000f00 */
[----:B------:R-:W-:-:S04]  /*3d00*/  @P0 FADD.FTZ R5, -R4, -RZ ;  /* 0x800000ff04050221 */ /* 0x000fc80000010100 */
[----:B------:R-:W-:-:S04]  /*3d10*/  @P0 FFMA R5, R4, R5, R3 ;  /* 0x0000000504050223 */ /* 0x000fc80000000003 */
[----:B------:R-:W-:-:S04]  /*3d20*/  @P0 FFMA R5, R5, R7, R4 ;  /* 0x0000000705050223 */ /* 0x000fc80000000004 */
[----:B------:R-:W-:-:S07]  /*3d30*/  @P0 FMUL.FTZ R2, R5, 2.3283064365386962891e-10 ;  /* 0x2f80000005020820 */ /* 0x000fce0000410000 */
.L_x_81:
[----:B------:R-:W-:Y:S01]  /*3d40*/  HFMA2 R3, -RZ, RZ, 0, 0 ;  /* 0x00000000ff037431 */ /* 0x000fe200000001ff */
[----:B------:R-:W-:Y:S02]  /*3d50*/  MOV R0, R2 ;  /* 0x0000000200007202 */ /* 0x000fe40000000f00 */
[----:B------:R-:W-:-:S04]  /*3d60*/  MOV R2, R8 ;  /* 0x0000000800027202 */ /* 0x000fc80000000f00 */
[----:B------:R-:W-:Y:S05]  /*3d70*/  RET.REL.NODEC R2 `(_Z17batchnormOnDeviceiiPfS_S_S_S_) ;  /* 0xffffffc002a07950 */ /* 0x000fea0003c3ffff */
        .weak           $__internal_1_$__cuda_sm3x_div_rn_noftz_f32_slowpath
        .type           $__internal_1_$__cuda_sm3x_div_rn_noftz_f32_slowpath,@function
        .size           $__internal_1_$__cuda_sm3x_div_rn_noftz_f32_slowpath,(.L_x_95 - $__internal_1_$__cuda_sm3x_div_rn_noftz_f32_slowpath)
$__internal_1_$__cuda_sm3x_div_rn_noftz_f32_slowpath:
[----:B------:R-:W-:Y:S01]  /*3d80*/  SHF.R.U32.HI R2, RZ, 0x17, R0 ;  /* 0x00000017ff027819 */ /* 0x000fe20000011600 */
[----:B------:R-:W-:Y:S01]  /*3d90*/  BSSY.RECONVERGENT B0, `(.L_x_82) ;  /* 0x0000065000007945 */ /* 0x000fe20003800200 */
[----:B------:R-:W-:Y:S02]  /*3da0*/  SHF.R.U32.HI R12, RZ, 0x17, R3 ;  /* 0x00000017ff0c7819 */ /* 0x000fe40000011603 */
[----:B------:R-:W-:Y:S02]  /*3db0*/  LOP3.LUT R2, R2, 0xff, RZ, 0xc0, !PT ;  /* 0x000000ff02027812 */ /* 0x000fe400078ec0ff */
[----:B------:R-:W-:Y:S02]  /*3dc0*/  LOP3.LUT R12, R12, 0xff, RZ, 0xc0, !PT ;  /* 0x000000ff0c0c7812 */ /* 0x000fe400078ec0ff */
[----:B------:R-:W-:Y:S02]  /*3dd0*/  IADD3 R7, PT, PT, R2, -0x1, RZ ;  /* 0xffffffff02077810 */ /* 0x000fe40007ffe0ff */
[----:B------:R-:W-:-:S02]  /*3de0*/  IADD3 R13, PT, PT, R12, -0x1, RZ ;  /* 0xffffffff0c0d7810 */ /* 0x000fc40007ffe0ff */
[----:B------:R-:W-:-:S04]  /*3df0*/  ISETP.GT.U32.AND P0, PT, R7, 0xfd, PT ;  /* 0x000000fd0700780c */ /* 0x000fc80003f04070 */
[----:B------:R-:W-:Y:S02]  /*3e00*/  ISETP.GT.U32.OR P0, PT, R13, 0xfd, P0 ;  /* 0x000000fd0d00780c */ /* 0x000fe40000704470 */
[----:B------:R-:W-:-:S11]  /*3e10*/  MOV R13, R3 ;  /* 0x00000003000d7202 */ /* 0x000fd60000000f00 */
[----:B------:R-:W-:Y:S01]  /*3e20*/  @!P0 MOV R7, RZ ;  /* 0x000000ff00078202 */ /* 0x000fe20000000f00 */
[----:B------:R-:W-:Y:S06]  /*3e30*/  @!P0 BRA `(.L_x_83) ;  /* 0x0000000000648947 */ /* 0x000fec0003800000 */
[----:B------:R-:W-:Y:S02]  /*3e40*/  FSETP.GTU.FTZ.AND P0, PT, |R3|, +INF , PT ;  /* 0x7f8000000300780b */ /* 0x000fe40003f1c200 */
[----:B------:R-:W-:-:S04]  /*3e50*/  FSETP.GTU.FTZ.AND P1, PT, |R0|, +INF , PT ;  /* 0x7f8000000000780b */ /* 0x000fc80003f3c200 */
[----:B------:R-:W-:-:S13]  /*3e60*/  PLOP3.LUT P0, PT, P0, P1, PT, 0xf8, 0x8f ;  /* 0x00000000008f781c */ /* 0x000fda0000703f70 */
[----:B------:R-:W-:Y:S05]  /*3e70*/  @P0 BRA `(.L_x_84) ;  /* 0x0000000400540947 */ /* 0x000fea0003800000 */
[----:B------:R-:W-:-:S13]  /*3e80*/  LOP3.LUT P0, RZ, R0, 0x7fffffff, R13, 0xc8, !PT ;  /* 0x7fffffff00ff7812 */ /* 0x000fda000780c80d */
[----:B------:R-:W-:Y:S05]  /*3e90*/  @!P0 BRA `(.L_x_85) ;  /* 0x0000000400448947 */ /* 0x000fea0003800000 */
[C---:B------:R-:W-:Y:S02]  /*3ea0*/  FSETP.NEU.FTZ.AND P3, PT, |R3|.reuse, +INF , PT ;  /* 0x7f8000000300780b */ /* 0x040fe40003f7d200 */
[----:B------:R-:W-:Y:S02]  /*3eb0*/  FSETP.NEU.FTZ.AND P1, PT, |R0|, +INF , PT ;  /* 0x7f8000000000780b */ /* 0x000fe40003f3d200 */
[----:B------:R-:W-:-:S11]  /*3ec0*/  FSETP.NEU.FTZ.AND P0, PT, |R3|, +INF , PT ;  /* 0x7f8000000300780b */ /* 0x000fd60003f1d200 */
[----:B------:R-:W-:Y:S05]  /*3ed0*/  @!P1 BRA !P3, `(.L_x_85) ;  /* 0x0000000400349947 */ /* 0x000fea0005800000 */
[----:B------:R-:W-:-:S04]  /*3ee0*/  LOP3.LUT P3, RZ, R13, 0x7fffffff, RZ, 0xc0, !PT ;  /* 0x7fffffff0dff7812 */ /* 0x000fc8000786c0ff */
[----:B------:R-:W-:-:S13]  /*3ef0*/  PLOP3.LUT P1, PT, P1, P3, PT, 0x2f, 0xf2 ;  /* 0x0000000000f2781c */ /* 0x000fda0000f26577 */
[----:B------:R-:W-:Y:S05]  /*3f00*/  @P1 BRA `(.L_x_86) ;  /* 0x0000000400201947 */ /* 0x000fea0003800000 */
[----:B------:R-:W-:-:S04]  /*3f10*/  LOP3.LUT P1, RZ, R0, 0x7fffffff, RZ, 0xc0, !PT ;  /* 0x7fffffff00ff7812 */ /* 0x000fc8000782c0ff */
[----:B------:R-:W-:-:S13]  /*3f20*/  PLOP3.LUT P0, PT, P0, P1, PT, 0x2f, 0xf2 ;  /* 0x0000000000f2781c */ /* 0x000fda0000702577 */
[----:B------:R-:W-:Y:S05]  /*3f30*/  @P0 BRA `(.L_x_87) ;  /* 0x0000000400080947 */ /* 0x000fea0003800000 */
[----:B------:R-:W-:-:S04]  /*3f40*/  IADD3 R7, PT, PT, R12, -0x1, RZ ;  /* 0xffffffff0c077810 */ /* 0x000fc80007ffe0ff */
[----:B------:R-:W-:Y:S02]  /*3f50*/  ISETP.GE.AND P0, PT, R7, RZ, PT ;  /* 0x000000ff0700720c */ /* 0x000fe40003f06270 */
[----:B------:R-:W-:-:S04]  /*3f60*/  IADD3 R7, PT, PT, R2, -0x1, RZ ;  /* 0xffffffff02077810 */ /* 0x000fc80007ffe0ff */
[----:B------:R-:W-:-:S07]  /*3f70*/  ISETP.GE.AND P1, PT, R7, RZ, PT ;  /* 0x000000ff0700720c */ /* 0x000fce0003f26270 */
[----:B------:R-:W-:Y:S01]  /*3f80*/  @P0 MOV R7, RZ ;  /* 0x000000ff00070202 */ /* 0x000fe20000000f00 */
[----:B------:R-:W-:Y:S01]  /*3f90*/  @!P0 FFMA R13, R3, 1.84467440737095516160e+19, RZ ;  /* 0x5f800000030d8823 */ /* 0x000fe200000000ff */
[----:B------:R-:W-:-:S04]  /*3fa0*/  @!P0 MOV R7, 0xffffffc0 ;  /* 0xffffffc000078802 */ /* 0x000fc80000000f00 */
[----:B------:R-:W-:Y:S01]  /*3fb0*/  @!P1 FFMA R0, R0, 1.84467440737095516160e+19, RZ ;  /* 0x5f80000000009823 */ /* 0x000fe200000000ff */
[----:B------:R-:W-:-:S07]  /*3fc0*/  @!P1 IADD3 R7, PT, PT, R7, 0x40, RZ ;  /* 0x0000004007079810 */ /* 0x000fce0007ffe0ff */
.L_x_83:
[----:B------:R-:W-:Y:S01]  /*3fd0*/  LEA R3, R2, 0xc0800000, 0x17 ;  /* 0xc080000002037811 */ /* 0x000fe200078eb8ff */
[----:B------:R-:W-:Y:S01]  /*3fe0*/  BSSY.RECONVERGENT B1, `(.L_x_88) ;  /* 0x0000036000017945 */ /* 0x000fe20003800200 */
[----:B------:R-:W-:Y:S02]  /*3ff0*/  IADD3 R12, PT, PT, R12, -0x7f, RZ ;  /* 0xffffff810c0c7810 */ /* 0x000fe40007ffe0ff */
[----:B------:R-:W-:-:S03]  /*4000*/  IADD3 R20, PT, PT, -R3, R0, RZ ;  /* 0x0000000003147210 */ /* 0x000fc60007ffe1ff */
[----:B------:R-:W-:Y:S01]  /*4010*/  IMAD R0, R12, -0x800000, R13 ;  /* 0xff8000000c007824 */ /* 0x000fe200078e020d */
[----:B------:R-:W0:Y:S01]  /*4020*/  MUFU.RCP R18, R20 ;  /* 0x0000001400127308 */ /* 0x000e220000001000 */
[----:B------:R-:W-:Y:S01]  /*4030*/  FADD.FTZ R3, -R20, -RZ ;  /* 0x800000ff14037221 */ /* 0x000fe20000010100 */
[----:B------:R-:W-:-:S04]  /*4040*/  IADD3 R12, PT, PT, R12, 0x7f, -R2 ;  /* 0x0000007f0c0c7810 */ /* 0x000fc80007ffe802 */
[----:B------:R-:W-:Y:S01]  /*4050*/  IADD3 R7, PT, PT, R12, R7, RZ ;  /* 0x000000070c077210 */ /* 0x000fe20007ffe0ff */
[----:B0-----:R-:W-:-:S04]  /*4060*/  FFMA R19, R18, R3, 1 ;  /* 0x3f80000012137423 */ /* 0x001fc80000000003 */
[----:B------:R-:W-:-:S04]  /*4070*/  FFMA R19, R18, R19, R18 ;  /* 0x0000001312137223 */ /* 0x000fc80000000012 */
[----:B------:R-:W-:-:S04]  /*4080*/  FFMA R18, R0, R19, RZ ;  /* 0x0000001300127223 */ /* 0x000fc800000000ff */
[----:B------:R-:W-:-:S04]  /*4090*/  FFMA R13, R3, R18, R0 ;  /* 0x00000012030d7223 */ /* 0x000fc80000000000 */
[----:B------:R-:W-:-:S04]  /*40a0*/  FFMA R18, R19, R13, R18 ;  /* 0x0000000d13127223 */ /* 0x000fc80000000012 */
[----:B------:R-:W-:-:S04]  /*40b0*/  FFMA R3, R3, R18, R0 ;  /* 0x0000001203037223 */ /* 0x000fc80000000000 */
[----:B------:R-:W-:-:S05]  /*40c0*/  FFMA R0, R19, R3, R18 ;  /* 0x0000000313007223 */ /* 0x000fca0000000012 */
[----:B------:R-:W-:-:S04]  /*40d0*/  SHF.R.U32.HI R2, RZ, 0x17, R0 ;  /* 0x00000017ff027819 */ /* 0x000fc80000011600 */
[----:B------:R-:W-:-:S04]  /*40e0*/  LOP3.LUT R2, R2, 0xff, RZ, 0xc0, !PT ;  /* 0x000000ff02027812 */ /* 0x000fc800078ec0ff */
[----:B------:R-:W-:-:S04]  /*40f0*/  IADD3 R2, PT, PT, R2, R7, RZ ;  /* 0x0000000702027210 */ /* 0x000fc80007ffe0ff */
[----:B------:R-:W-:-:S04]  /*4100*/  IADD3 R12, PT, PT, R2, -0x1, RZ ;  /* 0xffffffff020c7810 */ /* 0x000fc80007ffe0ff */
[----:B------:R-:W-:-:S13]  /*4110*/  ISETP.GE.U32.AND P0, PT, R12, 0xfe, PT ;  /* 0x000000fe0c00780c */ /* 0x000fda0003f06070 */
[----:B------:R-:W-:Y:S05]  /*4120*/  @!P0 BRA `(.L_x_89) ;  /* 0x0000000000808947 */ /* 0x000fea0003800000 */
[----:B------:R-:W-:-:S13]  /*4130*/  ISETP.GT.AND P0, PT, R2, 0xfe, PT ;  /* 0x000000fe0200780c */ /* 0x000fda0003f04270 */
[----:B------:R-:W-:Y:S05]  /*4140*/  @P0 BRA `(.L_x_90) ;  /* 0x00000000006c0947 */ /* 0x000fea0003800000 */
[----:B------:R-:W-:-:S13]  /*4150*/  ISETP.GE.AND P0, PT, R2, 0x1, PT ;  /* 0x000000010200780c */ /* 0x000fda0003f06270 */
[----:B------:R-:W-:Y:S05]  /*4160*/  @P0 BRA `(.L_x_91) ;  /* 0x0000000000740947 */ /* 0x000fea0003800000 */
[----:B------:R-:W-:Y:S02]  /*4170*/  ISETP.GE.AND P0, PT, R2, -0x18, PT ;  /* 0xffffffe80200780c */ /* 0x000fe40003f06270 */
[----:B------:R-:W-:-:S11]  /*4180*/  LOP3.LUT R0, R0, 0x80000000, RZ, 0xc0, !PT ;  /* 0x8000000000007812 */ /* 0x000fd600078ec0ff */
[----:B------:R-:W-:Y:S05]  /*4190*/  @!P0 BRA `(.L_x_91) ;  /* 0x0000000000688947 */ /* 0x000fea0003800000 */
[CCC-:B------:R-:W-:Y:S01]  /*41a0*/  FFMA.RZ R7, R19.reuse, R3.reuse, R18.reuse ;  /* 0x0000000313077223 */ /* 0x1c0fe2000000c012 */
[CCC-:B------:R-:W-:Y:S01]  /*41b0*/  FFMA.RP R12, R19.reuse, R3.reuse, R18.reuse ;  /* 0x00000003130c7223 */ /* 0x1c0fe20000008012 */
[----:B------:R-:W-:Y:S01]  /*41c0*/  FFMA.RM R19, R19, R3, R18 ;  /* 0x0000000313137223 */ /* 0x000fe20000004012 */
[C---:B------:R-:W-:Y:S02]  /*41d0*/  IADD3 R3, PT, PT, R2.reuse, 0x20, RZ ;  /* 0x0000002002037810 */ /* 0x040fe40007ffe0ff */
[----:B------:R-:W-:Y:S02]  /*41e0*/  LOP3.LUT R7, R7, 0x7fffff, RZ, 0xc0, !PT ;  /* 0x007fffff07077812 */ /* 0x000fe400078ec0ff */
[C---:B------:R-:W-:Y:S02]  /*41f0*/  ISETP.NE.AND P3, PT, R2.reuse, RZ, PT ;  /* 0x000000ff0200720c */ /* 0x040fe40003f65270 */
[----:B------:R-:W-:Y:S02]  /*4200*/  LOP3.LUT R18, R7, 0x800000, RZ, 0xfc, !PT ;  /* 0x0080000007127812 */ /* 0x000fe400078efcff */
[----:B------:R-:W-:-:S02]  /*4210*/  ISETP.NE.AND P1, PT, R2, RZ, PT ;  /* 0x000000ff0200720c */ /* 0x000fc40003f25270 */
[----:B------:R-:W-:Y:S02]  /*4220*/  IADD3 R2, PT, PT, -R2, RZ, RZ ;  /* 0x000000ff02027210 */ /* 0x000fe40007ffe1ff */
[----:B------:R-:W-:Y:S02]  /*4230*/  SHF.L.U32 R3, R18, R3, RZ ;  /* 0x0000000312037219 */ /* 0x000fe400000006ff */
[----:B------:R-:W-:Y:S02]  /*4240*/  FSETP.NEU.FTZ.AND P0, PT, R12, R19, PT ;  /* 0x000000130c00720b */ /* 0x000fe40003f1d000 */
[----:B------:R-:W-:Y:S02]  /*4250*/  SEL R7, R2, RZ, P3 ;  /* 0x000000ff02077207 */ /* 0x000fe40001800000 */
[----:B------:R-:W-:Y:S02]  /*4260*/  ISETP.NE.AND P1, PT, R3, RZ, P1 ;  /* 0x000000ff0300720c */ /* 0x000fe40000f25270 */
[----:B------:R-:W-:-:S02]  /*4270*/  SHF.R.U32.HI R7, RZ, R7, R18 ;  /* 0x00000007ff077219 */ /* 0x000fc40000011612 */
[----:B------:R-:W-:Y:S02]  /*4280*/  PLOP3.LUT P0, PT, P0, P1, PT, 0xf8, 0x8f ;  /* 0x00000000008f781c */ /* 0x000fe40000703f70 */
[----:B------:R-:W-:Y:S02]  /*4290*/  SHF.R.U32.HI R3, RZ, 0x1, R7 ;  /* 0x00000001ff037819 */ /* 0x000fe40000011607 */
[----:B------:R-:W-:-:S04]  /*42a0*/  SEL R2, RZ, 0x1, !P0 ;  /* 0x00000001ff027807 */ /* 0x000fc80004000000 */
[----:B------:R-:W-:-:S04]  /*42b0*/  LOP3.LUT R2, R2, 0x1, R3, 0xf8, !PT ;  /* 0x0000000102027812 */ /* 0x000fc800078ef803 */
[----:B------:R-:W-:-:S04]  /*42c0*/  LOP3.LUT R2, R2, R7, RZ, 0xc0, !PT ;  /* 0x0000000702027212 */ /* 0x000fc800078ec0ff */
[----:B------:R-:W-:-:S04]  /*42d0*/  IADD3 R3, PT, PT, R3, R2, RZ ;  /* 0x0000000203037210 */ /* 0x000fc80007ffe0ff */
[----:B------:R-:W-:Y:S01]  /*42e0*/  LOP3.LUT R0, R3, R0, RZ, 0xfc, !PT ;  /* 0x0000000003007212 */ /* 0x000fe200078efcff */
[----:B------:R-:W-:Y:S06]  /*42f0*/  BRA `(.L_x_91) ;  /* 0x0000000000107947 */ /* 0x000fec0003800000 */
.L_x_90:
[----:B------:R-:W-:-:S04]  /*4300*/  LOP3.LUT R0, R0, 0x80000000, RZ, 0xc0, !PT ;  /* 0x8000000000007812 */ /* 0x000fc800078ec0ff */
[----:B------:R-:W-:Y:S01]  /*4310*/  LOP3.LUT R0, R0, 0x7f800000, RZ, 0xfc, !PT ;  /* 0x7f80000000007812 */ /* 0x000fe200078efcff */
[----:B------:R-:W-:Y:S06]  /*4320*/  BRA `(.L_x_91) ;  /* 0x0000000000047947 */ /* 0x000fec0003800000 */
.L_x_89:
[----:B------:R-:W-:-:S07]  /*4330*/  LEA R0, R7, R0, 0x17 ;  /* 0x0000000007007211 */ /* 0x000fce00078eb8ff */
.L_x_91:
[----:B------:R-:W-:Y:S05]  /*4340*/  BSYNC.RECONVERGENT B1 ;  /* 0x0000000000017941 */ /* 0x000fea0003800200 */
.L_x_88:
[----:B------:R-:W-:Y:S05]  /*4350*/  BRA `(.L_x_92) ;  /* 0x0000000000207947 */ /* 0x000fea0003800000 */
.L_x_87:
[----:B------:R-:W-:-:S04]  /*4360*/  LOP3.LUT R0, R0, 0x80000000, R13, 0x48, !PT ;  /* 0x8000000000007812 */ /* 0x000fc800078e480d */
[----:B------:R-:W-:Y:S01]  /*4370*/  LOP3.LUT R0, R0, 0x7f800000, RZ, 0xfc, !PT ;  /* 0x7f80000000007812 */ /* 0x000fe200078efcff */
[----:B------:R-:W-:Y:S06]  /*4380*/  BRA `(.L_x_92) ;  /* 0x0000000000147947 */ /* 0x000fec0003800000 */
.L_x_86:
[----:B------:R-:W-:Y:S01]  /*4390*/  LOP3.LUT R0, R0, 0x80000000, R13, 0x48, !PT ;  /* 0x8000000000007812 */ /* 0x000fe200078e480d */
[----:B------:R-:W-:Y:S06]  /*43a0*/  BRA `(.L_x_92) ;  /* 0x00000000000c7947 */ /* 0x000fec0003800000 */
.L_x_85:
[----:B------:R-:W0:Y:S01]  /*43b0*/  MUFU.RSQ R0, -QNAN ;  /* 0xffc0000000007908 */ /* 0x000e220000001400 */
[----:B------:R-:W-:Y:S05]  /*43c0*/  BRA `(.L_x_92) ;  /* 0x0000000000047947 */ /* 0x000fea0003800000 */
.L_x_84:
[----:B------:R-:W-:-:S07]  /*43d0*/  FADD.FTZ R0, R3, R0 ;  /* 0x0000000003007221 */ /* 0x000fce0000010000 */
.L_x_92:
[----:B------:R-:W-:Y:S05]  /*43e0*/  BSYNC.RECONVERGENT B0 ;  /* 0x0000000000007941 */ /* 0x000fea0003800200 */
.L_x_82:
[----:B------:R-:W-:Y:S01]  /*43f0*/  HFMA2 R3, -RZ, RZ, 0, 0 ;  /* 0x00000000ff037431 */ /* 0x000fe200000001ff */
[----:B------:R-:W-:-:S04]  /*4400*/  MOV R2, R8 ;  /* 0x0000000800027202 */ /* 0x000fc80000000f00 */
[----:B0-----:R-:W-:Y:S05]  /*4410*/  RET.REL.NODEC R2 `(_Z17batchnormOnDeviceiiPfS_S_S_S_) ;  /* 0xffffffb802f87950 */ /* 0x001fea0003c3ffff */
.L_x_93:
[----:B------:R-:W-:-:S00]  /*4420*/  BRA `(.L_x_93) ;  /* 0xfffffffc00fc7947 */ /* 0x000fc0000383ffff */
[----:B------:R-:W-:-:S00]  /*4430*/  NOP ;  /* 0x0000000000007918 */ /* 0x000fc00000000000 */
        /* <DEDUP_REMOVED lines=12> */
.L_x_95:


//--------------------- .nv.shared.reserved.0     --------------------------
	.section	.nv.shared.reserved.0,"aw",@nobits
	.weak		__nv_reservedSMEM_offset_0_alias
	.size		__nv_reservedSMEM_offset_0_alias, 0, 64
	.other		__nv_reservedSMEM_offset_0_alias,@"STO_CUDA_RESERVED_SHARED STV_DEFAULT"
__nv_reservedSMEM_offset_0_alias:
	.zero		0
	.zero		64


//--------------------- .nv.constant0._Z17batchnormOnDeviceiiPfS_S_S_S_ --------------------------
	.section	.nv.constant0._Z17batchnormOnDeviceiiPfS_S_S_S_,"a",@progbits
	.sectionflags	@""
	.align	4
.nv.constant0._Z17batchnormOnDeviceiiPfS_S_S_S_:
	.zero		944


//--------------------- SYMBOLS --------------------------

	.type		.nv.reservedSmem.offset0,@object
	.size		.nv.reservedSmem.offset0,0x4
